// auto-generated by cutlass_sweep.gemm — config: {"arch": "sm_90", "cluster_m": 1, "cluster_n": 2, "dtype": "tf32", "stages": 4, "tile_k": 64, "tile_m": 128, "tile_n": 128}
#include "cutlass/cutlass.h"
#include "cutlass/gemm/collective/collective_builder.hpp"
#include "cutlass/gemm/device/gemm_universal_adapter.h"
#include "cutlass/gemm/kernel/gemm_universal.hpp"
#include "cutlass/epilogue/collective/collective_builder.hpp"

using ElemA = cutlass::tfloat32_t;
using ElemB = cutlass::tfloat32_t;
using ElemCD = cutlass::tfloat32_t;
using Acc  = float;
using TileShape    = cute::Shape<cute::_128, cute::_128, cute::_64>;
using ClusterShape = cute::Shape<cute::_1, cute::_2, cute::_1>;

using CollectiveEpilogue = typename cutlass::epilogue::collective::CollectiveBuilder<
    cutlass::arch::Sm90, cutlass::arch::OpClassTensorOp,
    TileShape, ClusterShape,
    cutlass::epilogue::collective::EpilogueTileAuto,
    Acc, Acc,
    ElemCD, cutlass::layout::RowMajor, 128 / cutlass::sizeof_bits<ElemCD>::value,
    ElemCD, cutlass::layout::RowMajor, 128 / cutlass::sizeof_bits<ElemCD>::value,
    cutlass::epilogue::collective::EpilogueScheduleAuto
  >::CollectiveOp;

using CollectiveMainloop = typename cutlass::gemm::collective::CollectiveBuilder<
    cutlass::arch::Sm90, cutlass::arch::OpClassTensorOp,
    ElemA, cutlass::layout::RowMajor, 128 / cutlass::sizeof_bits<ElemA>::value,
    ElemB, cutlass::layout::ColumnMajor, 128 / cutlass::sizeof_bits<ElemB>::value,
    Acc,
    TileShape, ClusterShape,
    cutlass::gemm::collective::StageCount<4>,
    cutlass::gemm::collective::KernelScheduleAuto
  >::CollectiveOp;

using GemmKernel = cutlass::gemm::kernel::GemmUniversal<
    cute::Shape<int,int,int,int>,
    CollectiveMainloop,
    CollectiveEpilogue
>;
using Gemm = cutlass::gemm::device::GemmUniversalAdapter<GemmKernel>;

// Force the device kernel symbol into the cubin without needing a host main.
auto* _anchor = &cutlass::device_kernel<GemmKernel>;


// ===== COMPILED SASS (sm_90a) =====

	.target	sm_90a

	.elftype	@"ET_EXEC"


//--------------------- .note.nv.tkinfo           --------------------------
	.section	.note.nv.tkinfo,"",@"SHT_NOTE"
	.sectionflags	@"SHF_NOTE_NV_TKINFO"
	.tkinfo
        /*0018*/ 	.word	0x00000002
        /*0030*/ 	.string	""
        /*0030*/ 	.string	"ptxas"
        /*0030*/ 	.string	"Cuda compilation tools, release 13.0, V13.0.88"
        /*0030*/ 	.string	"Build cuda_13.0.r13.0/compiler.36424714_0"
        /*0030*/ 	.string	"-arch sm_90a -m 64 "



//--------------------- .note.nv.cuinfo           --------------------------
	.section	.note.nv.cuinfo,"",@"SHT_NOTE"
	.sectionflags	@"SHF_NOTE_NV_CUINFO"
        /*0018*/ 	.short	0x0002
        /*001a*/ 	.short	0x005a
        /*001c*/ 	.short	0x0082
	.zero		2


//--------------------- .nv.info                  --------------------------
	.section	.nv.info,"",@"SHT_CUDA_INFO"
	.align	4


	//----- nvinfo : EIATTR_REGCOUNT
	.align		4
        /*0000*/ 	.byte	0x04, 0x2f
        /*0002*/ 	.short	(.L_15 - .L_14)
	.align		4
.L_14:
        /*0004*/ 	.word	index@(_ZN7cutlass13device_kernelINS_4gemm6kernel13GemmUniversalIN4cute5tupleIJiiiiEEENS1_10collective13CollectiveMmaINS1_34MainloopSm90TmaGmmaWarpSpecializedILi4ENS5_IJNS4_1CILi1EEENSA_ILi2EEESB_EEENS1_35KernelTmaWarpSpecializedCooperativeEEENS5_IJNSA_ILi128EEESG_NSA_ILi64EEEEEENS_10tfloat32_tENS5_IJlSB_lEEESJ_SK_NS4_8TiledMMAINS4_8MMA_AtomIJNS4_4SM904GMMA30MMA_64x128x8_F32TF32TF32_SS_TNILNSO_7ScaleInE1ELSQ_1EEEEEENS4_6LayoutINS5_IJSC_SB_SB_EEENS5_IJSB_NSA_ILi0EEESV_EEEEENS5_IJNS4_10UnderscoreESY_SY_EEEEENS4_23SM90_TMA_LOAD_MULTICASTENS4_14ComposedLayoutINS4_7SwizzleILi3ELi4ELi3EEENS4_18smem_ptr_flag_bitsILi32EEENST_INS5_IJNSA_ILi8EEENSA_ILi32EEEEEENS5_IJS18_SB_EEEEEEEvNS4_8identityENS4_13SM90_TMA_LOADES1C_vS1D_EENS_8epilogue10collective6detail29Sm90TmaWarpSpecializedAdapterINS1H_15DefaultEpilogueISJ_SK_SK_NS1G_6thread17LinearCombinationISJ_Li1EffLNS1L_9ScaleType4KindE0ELNS_15FloatRoundStyleE2ESJ_EENS1_15EpilogueDefaultEEEEEvvEEEEvNT_6ParamsE)
        /*0008*/ 	.word	0x000000a8


	//----- nvinfo : EIATTR_FRAME_SIZE
	.align		4
.L_15:
        /*000c*/ 	.byte	0x04, 0x11
        /*000e*/ 	.short	(.L_17 - .L_16)
	.align		4
.L_16:
        /*0010*/ 	.word	index@(_ZN7cutlass13device_kernelINS_4gemm6kernel13GemmUniversalIN4cute5tupleIJiiiiEEENS1_10collective13CollectiveMmaINS1_34MainloopSm90TmaGmmaWarpSpecializedILi4ENS5_IJNS4_1CILi1EEENSA_ILi2EEESB_EEENS1_35KernelTmaWarpSpecializedCooperativeEEENS5_IJNSA_ILi128EEESG_NSA_ILi64EEEEEENS_10tfloat32_tENS5_IJlSB_lEEESJ_SK_NS4_8TiledMMAINS4_8MMA_AtomIJNS4_4SM904GMMA30MMA_64x128x8_F32TF32TF32_SS_TNILNSO_7ScaleInE1ELSQ_1EEEEEENS4_6LayoutINS5_IJSC_SB_SB_EEENS5_IJSB_NSA_ILi0EEESV_EEEEENS5_IJNS4_10UnderscoreESY_SY_EEEEENS4_23SM90_TMA_LOAD_MULTICASTENS4_14ComposedLayoutINS4_7SwizzleILi3ELi4ELi3EEENS4_18smem_ptr_flag_bitsILi32EEENST_INS5_IJNSA_ILi8EEENSA_ILi32EEEEEENS5_IJS18_SB_EEEEEEEvNS4_8identityENS4_13SM90_TMA_LOADES1C_vS1D_EENS_8epilogue10collective6detail29Sm90TmaWarpSpecializedAdapterINS1H_15DefaultEpilogueISJ_SK_SK_NS1G_6thread17LinearCombinationISJ_Li1EffLNS1L_9ScaleType4KindE0ELNS_15FloatRoundStyleE2ESJ_EENS1_15EpilogueDefaultEEEEEvvEEEEvNT_6ParamsE)
        /*0014*/ 	.word	0x00000000


	//----- nvinfo : EIATTR_MIN_STACK_SIZE
	.align		4
.L_17:
        /*0018*/ 	.byte	0x04, 0x12
        /*001a*/ 	.short	(.L_19 - .L_18)
	.align		4
.L_18:
        /*001c*/ 	.word	index@(_ZN7cutlass13device_kernelINS_4gemm6kernel13GemmUniversalIN4cute5tupleIJiiiiEEENS1_10collective13CollectiveMmaINS1_34MainloopSm90TmaGmmaWarpSpecializedILi4ENS5_IJNS4_1CILi1EEENSA_ILi2EEESB_EEENS1_35KernelTmaWarpSpecializedCooperativeEEENS5_IJNSA_ILi128EEESG_NSA_ILi64EEEEEENS_10tfloat32_tENS5_IJlSB_lEEESJ_SK_NS4_8TiledMMAINS4_8MMA_AtomIJNS4_4SM904GMMA30MMA_64x128x8_F32TF32TF32_SS_TNILNSO_7ScaleInE1ELSQ_1EEEEEENS4_6LayoutINS5_IJSC_SB_SB_EEENS5_IJSB_NSA_ILi0EEESV_EEEEENS5_IJNS4_10UnderscoreESY_SY_EEEEENS4_23SM90_TMA_LOAD_MULTICASTENS4_14ComposedLayoutINS4_7SwizzleILi3ELi4ELi3EEENS4_18smem_ptr_flag_bitsILi32EEENST_INS5_IJNSA_ILi8EEENSA_ILi32EEEEEENS5_IJS18_SB_EEEEEEEvNS4_8identityENS4_13SM90_TMA_LOADES1C_vS1D_EENS_8epilogue10collective6detail29Sm90TmaWarpSpecializedAdapterINS1H_15DefaultEpilogueISJ_SK_SK_NS1G_6thread17LinearCombinationISJ_Li1EffLNS1L_9ScaleType4KindE0ELNS_15FloatRoundStyleE2ESJ_EENS1_15EpilogueDefaultEEEEEvvEEEEvNT_6ParamsE)
        /*0020*/ 	.word	0x00000000
.L_19:


//--------------------- .nv.compat                --------------------------
	.section	.nv.compat,"",@"SHT_CUDA_COMPAT_INFO"
	.align	4
        /*0000*/ 	.byte	0x02, 0x09, 0x01, 0x00, 0x02, 0x02, 0x04, 0x00, 0x02, 0x05, 0x05, 0x00, 0x03, 0x07, 0x01, 0x01
        /*0010*/ 	.byte	0x02, 0x03, 0x01, 0x00, 0x02, 0x06, 0x01, 0x00, 0x04, 0x0b, 0x08, 0x00, 0x00, 0x00, 0x00, 0x00
        /*0020*/ 	.byte	0x00, 0x00, 0x00, 0x00


//--------------------- .nv.info._ZN7cutlass13device_kernelINS_4gemm6kernel13GemmUniversalIN4cute5tupleIJiiiiEEENS1_10collective13CollectiveMmaINS1_34MainloopSm90TmaGmmaWarpSpecializedILi4ENS5_IJNS4_1CILi1EEENSA_ILi2EEESB_EEENS1_35KernelTmaWarpSpecializedCooperativeEEENS5_IJNSA_ILi128EEESG_NSA_ILi64EEEEEENS_10tfloat32_tENS5_IJlSB_lEEESJ_SK_NS4_8TiledMMAINS4_8MMA_AtomIJNS4_4SM904GMMA30MMA_64x128x8_F32TF32TF32_SS_TNILNSO_7ScaleInE1ELSQ_1EEEEEENS4_6LayoutINS5_IJSC_SB_SB_EEENS5_IJSB_NSA_ILi0EEESV_EEEEENS5_IJNS4_10UnderscoreESY_SY_EEEEENS4_23SM90_TMA_LOAD_MULTICASTENS4_14ComposedLayoutINS4_7SwizzleILi3ELi4ELi3EEENS4_18smem_ptr_flag_bitsILi32EEENST_INS5_IJNSA_ILi8EEENSA_ILi32EEEEEENS5_IJS18_SB_EEEEEEEvNS4_8identityENS4_13SM90_TMA_LOADES1C_vS1D_EENS_8epilogue10collective6detail29Sm90TmaWarpSpecializedAdapterINS1H_15DefaultEpilogueISJ_SK_SK_NS1G_6thread17LinearCombinationISJ_Li1EffLNS1L_9ScaleType4KindE0ELNS_15FloatRoundStyleE2ESJ_EENS1_15EpilogueDefaultEEEEEvvEEEEvNT_6ParamsE --------------------------
	.section	.nv.info._ZN7cutlass13device_kernelINS_4gemm6kernel13GemmUniversalIN4cute5tupleIJiiiiEEENS1_10collective13CollectiveMmaINS1_34MainloopSm90TmaGmmaWarpSpecializedILi4ENS5_IJNS4_1CILi1EEENSA_ILi2EEESB_EEENS1_35KernelTmaWarpSpecializedCooperativeEEENS5_IJNSA_ILi128EEESG_NSA_ILi64EEEEEENS_10tfloat32_tENS5_IJlSB_lEEESJ_SK_NS4_8TiledMMAINS4_8MMA_AtomIJNS4_4SM904GMMA30MMA_64x128x8_F32TF32TF32_SS_TNILNSO_7ScaleInE1ELSQ_1EEEEEENS4_6LayoutINS5_IJSC_SB_SB_EEENS5_IJSB_NSA_ILi0EEESV_EEEEENS5_IJNS4_10UnderscoreESY_SY_EEEEENS4_23SM90_TMA_LOAD_MULTICASTENS4_14ComposedLayoutINS4_7SwizzleILi3ELi4ELi3EEENS4_18smem_ptr_flag_bitsILi32EEENST_INS5_IJNSA_ILi8EEENSA_ILi32EEEEEENS5_IJS18_SB_EEEEEEEvNS4_8identityENS4_13SM90_TMA_LOADES1C_vS1D_EENS_8epilogue10collective6detail29Sm90TmaWarpSpecializedAdapterINS1H_15DefaultEpilogueISJ_SK_SK_NS1G_6thread17LinearCombinationISJ_Li1EffLNS1L_9ScaleType4KindE0ELNS_15FloatRoundStyleE2ESJ_EENS1_15EpilogueDefaultEEEEEvvEEEEvNT_6ParamsE,"",@"SHT_CUDA_INFO"
	.sectionflags	@""
	.align	4


	//----- nvinfo : EIATTR_CUDA_API_VERSION
	.align		4
        /*0000*/ 	.byte	0x04, 0x37
        /*0002*/ 	.short	(.L_21 - .L_20)
.L_20:
        /*0004*/ 	.word	0x00000082


	//----- nvinfo : EIATTR_KPARAM_INFO
	.align		4
.L_21:
        /*0008*/ 	.byte	0x04, 0x17
        /*000a*/ 	.short	(.L_23 - .L_22)
.L_22:
        /*000c*/ 	.word	0x00000000
        /*0010*/ 	.short	0x0000
        /*0012*/ 	.short	0x0070
        /*0014*/ 	.byte	0x00, 0xf0, 0x01, 0x10


	//----- nvinfo : EIATTR_SPARSE_MMA_MASK
	.align		4
.L_23:
        /*0018*/ 	.byte	0x03, 0x50
        /*001a*/ 	.short	0x0000


	//----- nvinfo : EIATTR_MAXREG_COUNT
	.align		4
        /*001c*/ 	.byte	0x03, 0x1b
        /*001e*/ 	.short	0x00a8


	//----- nvinfo : EIATTR_NUM_BARRIERS
	.align		4
        /*0020*/ 	.byte	0x02, 0x4c
        /*0022*/ 	.byte	0x01
	.zero		1


	//----- nvinfo : EIATTR_EXTERNS
	.align		4
        /*0024*/ 	.byte	0x04, 0x0f
        /*0026*/ 	.short	(.L_25 - .L_24)


	//   ....[0]....
	.align		4
.L_24:
        /*0028*/ 	.word	index@(__assertfail)


	//----- nvinfo : EIATTR_MERCURY_ISA_VERSION
	.align		4
.L_25:
        /*002c*/ 	.byte	0x03, 0x5f
        /*002e*/ 	.short	0x0101


	//----- nvinfo : EIATTR_INT_WARP_WIDE_INSTR_OFFSETS
	.align		4
        /*0030*/ 	.byte	0x04, 0x31
        /*0032*/ 	.short	(.L_27 - .L_26)


	//   ....[0]....
.L_26:
        /*0034*/ 	.word	0x00000430


	//   ....[1]....
        /*0038*/ 	.word	0x00000450


	//   ....[2]....
        /*003c*/ 	.word	0x00000620


	//   ....[3]....
        /*0040*/ 	.word	0x00002210


	//----- nvinfo : EIATTR_COOP_GROUP_MASK_REGIDS
	.align		4
.L_27:
        /*0044*/ 	.byte	0x04, 0x29
        /*0046*/ 	.short	(.L_29 - .L_28)


	//   ....[0]....
.L_28:
        /*0048*/ 	.word	0xffffffff


	//   ....[1]....
        /*004c*/ 	.word	0xffffffff


	//   ....[2]....
        /*0050*/ 	.word	0xffffffff


	//   ....[3]....
        /*0054*/ 	.word	0xffffffff


	//   ....[4]....
        /*0058*/ 	.word	0xffffffff


	//   ....[5]....
        /*005c*/ 	.word	0xffffffff


	//----- nvinfo : EIATTR_COOP_GROUP_INSTR_OFFSETS
	.align		4
.L_29:
        /*0060*/ 	.byte	0x04, 0x28
        /*0062*/ 	.short	(.L_31 - .L_30)


	//   ....[0]....
.L_30:
        /*0064*/ 	.word	0x00000060


	//   ....[1]....
        /*0068*/ 	.word	0x00000070


	//   ....[2]....
        /*006c*/ 	.word	0x00000130


	//   ....[3]....
        /*0070*/ 	.word	0x000002d0


	//   ....[4]....
        /*0074*/ 	.word	0x00000790


	//   ....[5]....
        /*0078*/ 	.word	0x00001410


	//----- nvinfo : EIATTR_REG_RECONFIG
	.align		4
.L_31:
        /*007c*/ 	.byte	0x01, 0x54
	.zero		2


	//----- nvinfo : EIATTR_SYSCALL_OFFSETS
	.align		4
        /*0080*/ 	.byte	0x04, 0x46
        /*0082*/ 	.short	(.L_33 - .L_32)


	//   ....[0]....
.L_32:
        /*0084*/ 	.word	0x00001600


	//----- nvinfo : EIATTR_MBARRIER_INSTR_OFFSETS
	.align		4
.L_33:
        /*0088*/ 	.byte	0x04, 0x39
        /*008a*/ 	.short	(.L_35 - .L_34)


	//   ....[0]....
.L_34:
        /*008c*/ 	.word	0x00000230
        /*0090*/ 	.word	0x000000ff
        /*0094*/ 	.word	0x00000000
        /*0098*/ 	.short	0x0100
        /*009a*/ 	.byte	0x08
	.zero		1


	//   ....[1]....
        /*009c*/ 	.word	0x00000240
        /*00a0*/ 	.word	0x000000ff
        /*00a4*/ 	.word	0x00000020
        /*00a8*/ 	.short	0x0100
        /*00aa*/ 	.byte	0x08
	.zero		1


	//   ....[2]....
        /*00ac*/ 	.word	0x00000250
        /*00b0*/ 	.word	0x000000ff
        /*00b4*/ 	.word	0x00000008
        /*00b8*/ 	.short	0x0100
        /*00ba*/ 	.byte	0x08
	.zero		1


	//   ....[3]....
        /*00bc*/ 	.word	0x00000260
        /*00c0*/ 	.word	0x000000ff
        /*00c4*/ 	.word	0x00000028
        /*00c8*/ 	.short	0x0100
        /*00ca*/ 	.byte	0x08
	.zero		1


	//   ....[4]....
        /*00cc*/ 	.word	0x00000270
        /*00d0*/ 	.word	0x000000ff
        /*00d4*/ 	.word	0x00000010
        /*00d8*/ 	.short	0x0100
        /*00da*/ 	.byte	0x08
	.zero		1


	//   ....[5]....
        /*00dc*/ 	.word	0x00000280
        /*00e0*/ 	.word	0x000000ff
        /*00e4*/ 	.word	0x00000030
        /*00e8*/ 	.short	0x0100
        /*00ea*/ 	.byte	0x08
	.zero		1


	//   ....[6]....
        /*00ec*/ 	.word	0x00000290
        /*00f0*/ 	.word	0x000000ff
        /*00f4*/ 	.word	0x00000018
        /*00f8*/ 	.short	0x0100
        /*00fa*/ 	.byte	0x08
	.zero		1


	//   ....[7]....
        /*00fc*/ 	.word	0x000002a0
        /*0100*/ 	.word	0x000000ff
        /*0104*/ 	.word	0x00000038
        /*0108*/ 	.short	0x0100
        /*010a*/ 	.byte	0x08
	.zero		1


	//   ....[8]....
        /*010c*/ 	.word	0x000006c0
        /*0110*/ 	.word	0x000000ff
        /*0114*/ 	.word	0x00000050
        /*0118*/ 	.short	0x0100
        /*011a*/ 	.byte	0x06
	.zero		1


	//   ....[9]....
        /*011c*/ 	.word	0x00000740
        /*0120*/ 	.word	0x000000ff
        /*0124*/ 	.word	0x00000058
        /*0128*/ 	.short	0x0100
        /*012a*/ 	.byte	0x06
	.zero		1


	//   ....[10]....
        /*012c*/ 	.word	0x000016c0
        /*0130*/ 	.word	0x00000003
        /*0134*/ 	.word	0x00000000
        /*0138*/ 	.short	0x010a
        /*013a*/ 	.byte	0x3f
	.zero		1


	//   ....[11]....
        /*013c*/ 	.word	0x00001720
        /*0140*/ 	.word	0x00000003
        /*0144*/ 	.word	0x00000000
        /*0148*/ 	.short	0x010a
        /*014a*/ 	.byte	0x3f
	.zero		1


	//   ....[12]....
        /*014c*/ 	.word	0x00001c60
        /*0150*/ 	.word	0x00000005
        /*0154*/ 	.word	0x00000000
        /*0158*/ 	.short	0x010a
        /*015a*/ 	.byte	0x3f
	.zero		1


	//   ....[13]....
        /*015c*/ 	.word	0x00001ca0
        /*0160*/ 	.word	0x00000005
        /*0164*/ 	.word	0x00000000
        /*0168*/ 	.short	0x010a
        /*016a*/ 	.byte	0x3f
	.zero		1


	//   ....[14]....
        /*016c*/ 	.word	0x000020c0
        /*0170*/ 	.word	0x00000004
        /*0174*/ 	.word	0x00000000
        /*0178*/ 	.short	0x0101
        /*017a*/ 	.byte	0x3f
	.zero		1


	//   ....[15]....
        /*017c*/ 	.word	0x00002280
        /*0180*/ 	.word	0x00000000
        /*0184*/ 	.word	0x00000000
        /*0188*/ 	.short	0x0101
        /*018a*/ 	.byte	0x3f
	.zero		1


	//   ....[16]....
        /*018c*/ 	.word	0x00007300
        /*0190*/ 	.word	0x00000014
        /*0194*/ 	.word	0x00000020
        /*0198*/ 	.short	0x010a
        /*019a*/ 	.byte	0x3f
	.zero		1


	//   ....[17]....
        /*019c*/ 	.word	0x00007780
        /*01a0*/ 	.word	0x00000006
        /*01a4*/ 	.word	0x00000058
        /*01a8*/ 	.short	0x0101
        /*01aa*/ 	.byte	0x3f
	.zero		1


	//   ....[18]....
        /*01ac*/ 	.word	0x00007ea0
        /*01b0*/ 	.word	0x00000007
        /*01b4*/ 	.word	0x00000000
        /*01b8*/ 	.short	0x010a
        /*01ba*/ 	.byte	0x3f
	.zero		1


	//   ....[19]....
        /*01bc*/ 	.word	0x00007f20
        /*01c0*/ 	.word	0x00000006
        /*01c4*/ 	.word	0x00000000
        /*01c8*/ 	.short	0x010a
        /*01ca*/ 	.byte	0x3f
	.zero		1


	//   ....[20]....
        /*01cc*/ 	.word	0x00007fb0
        /*01d0*/ 	.word	0x00000007
        /*01d4*/ 	.word	0x00000000
        /*01d8*/ 	.short	0x010a
        /*01da*/ 	.byte	0x3f
	.zero		1


	//   ....[21]....
        /*01dc*/ 	.word	0x00008040
        /*01e0*/ 	.word	0x00000005
        /*01e4*/ 	.word	0x00000000
        /*01e8*/ 	.short	0x010a
        /*01ea*/ 	.byte	0x3f
	.zero		1


	//   ....[22]....
        /*01ec*/ 	.word	0x000080a0
        /*01f0*/ 	.word	0x00000003
        /*01f4*/ 	.word	0x00000000
        /*01f8*/ 	.short	0x010a
        /*01fa*/ 	.byte	0x3f
	.zero		1


	//   ....[23]....
        /*01fc*/ 	.word	0x000080f0
        /*0200*/ 	.word	0x00000005
        /*0204*/ 	.word	0x00000000
        /*0208*/ 	.short	0x010a
        /*020a*/ 	.byte	0x3f
	.zero		1


	//   ....[24]....
        /*020c*/ 	.word	0x000081c0
        /*0210*/ 	.word	0x00000014
        /*0214*/ 	.word	0x00000020
        /*0218*/ 	.short	0x010a
        /*021a*/ 	.byte	0x3f
	.zero		1


	//   ....[25]....
        /*021c*/ 	.word	0x00008290
        /*0220*/ 	.word	0x00000007
        /*0224*/ 	.word	0x00000000
        /*0228*/ 	.short	0x010a
        /*022a*/ 	.byte	0x3f
	.zero		1


	//   ....[26]....
        /*022c*/ 	.word	0x000082e0
        /*0230*/ 	.word	0x00000006
        /*0234*/ 	.word	0x00000000
        /*0238*/ 	.short	0x010a
        /*023a*/ 	.byte	0x3f
	.zero		1


	//   ....[27]....
        /*023c*/ 	.word	0x00008330
        /*0240*/ 	.word	0x00000007
        /*0244*/ 	.word	0x00000000
        /*0248*/ 	.short	0x010a
        /*024a*/ 	.byte	0x3f
	.zero		1


	//----- nvinfo : EIATTR_NUM_MBARRIERS
	.align		4
.L_35:
        /*024c*/ 	.byte	0x03, 0x38
        /*024e*/ 	.short	0x000a


	//----- nvinfo : EIATTR_EXIT_INSTR_OFFSETS
	.align		4
        /*0250*/ 	.byte	0x04, 0x1c
        /*0252*/ 	.short	(.L_37 - .L_36)


	//   ....[0]....
.L_36:
        /*0254*/ 	.word	0x00000960


	//   ....[1]....
        /*0258*/ 	.word	0x00001170


	//   ....[2]....
        /*025c*/ 	.word	0x00006a90


	//   ....[3]....
        /*0260*/ 	.word	0x00006ff0


	//   ....[4]....
        /*0264*/ 	.word	0x00008090


	//----- nvinfo : EIATTR_MAX_THREADS
	.align		4
.L_37:
        /*0268*/ 	.byte	0x04, 0x05
        /*026a*/ 	.short	(.L_39 - .L_38)
.L_38:
        /*026c*/ 	.word	0x00000180
        /*0270*/ 	.word	0x00000001
        /*0274*/ 	.word	0x00000001


	//----- nvinfo : EIATTR_CRS_STACK_SIZE
	.align		4
.L_39:
        /*0278*/ 	.byte	0x04, 0x1e
        /*027a*/ 	.short	(.L_41 - .L_40)
.L_40:
        /*027c*/ 	.word	0x00000000


	//----- nvinfo : EIATTR_CBANK_PARAM_SIZE
	.align		4
.L_41:
        /*0280*/ 	.byte	0x03, 0x19
        /*0282*/ 	.short	0x0470


	//----- nvinfo : EIATTR_PARAM_CBANK
	.align		4
        /*0284*/ 	.byte	0x04, 0x0a
        /*0286*/ 	.short	(.L_43 - .L_42)
	.align		4
.L_42:
        /*0288*/ 	.word	index@(.nv.constant0._ZN7cutlass13device_kernelINS_4gemm6kernel13GemmUniversalIN4cute5tupleIJiiiiEEENS1_10collective13CollectiveMmaINS1_34MainloopSm90TmaGmmaWarpSpecializedILi4ENS5_IJNS4_1CILi1EEENSA_ILi2EEESB_EEENS1_35KernelTmaWarpSpecializedCooperativeEEENS5_IJNSA_ILi128EEESG_NSA_ILi64EEEEEENS_10tfloat32_tENS5_IJlSB_lEEESJ_SK_NS4_8TiledMMAINS4_8MMA_AtomIJNS4_4SM904GMMA30MMA_64x128x8_F32TF32TF32_SS_TNILNSO_7ScaleInE1ELSQ_1EEEEEENS4_6LayoutINS5_IJSC_SB_SB_EEENS5_IJSB_NSA_ILi0EEESV_EEEEENS5_IJNS4_10UnderscoreESY_SY_EEEEENS4_23SM90_TMA_LOAD_MULTICASTENS4_14ComposedLayoutINS4_7SwizzleILi3ELi4ELi3EEENS4_18smem_ptr_flag_bitsILi32EEENST_INS5_IJNSA_ILi8EEENSA_ILi32EEEEEENS5_IJS18_SB_EEEEEEEvNS4_8identityENS4_13SM90_TMA_LOADES1C_vS1D_EENS_8epilogue10collective6detail29Sm90TmaWarpSpecializedAdapterINS1H_15DefaultEpilogueISJ_SK_SK_NS1G_6thread17LinearCombinationISJ_Li1EffLNS1L_9ScaleType4KindE0ELNS_15FloatRoundStyleE2ESJ_EENS1_15EpilogueDefaultEEEEEvvEEEEvNT_6ParamsE)
        /*028c*/ 	.short	0x0210
        /*028e*/ 	.short	0x0470


	//----- nvinfo : EIATTR_SW_WAR
	.align		4
.L_43:
        /*0290*/ 	.byte	0x04, 0x36
        /*0292*/ 	.short	(.L_45 - .L_44)
.L_44:
        /*0294*/ 	.word	0x00000008
.L_45:


//--------------------- .nv.callgraph             --------------------------
	.section	.nv.callgraph,"",@"SHT_CUDA_CALLGRAPH"
	.align	4
	.sectionentsize	8
	.align		4
        /*0000*/ 	.word	0x00000000
	.align		4
        /*0004*/ 	.word	0xffffffff
	.align		4
        /*0008*/ 	.word	index@(_ZN7cutlass13device_kernelINS_4gemm6kernel13GemmUniversalIN4cute5tupleIJiiiiEEENS1_10collective13CollectiveMmaINS1_34MainloopSm90TmaGmmaWarpSpecializedILi4ENS5_IJNS4_1CILi1EEENSA_ILi2EEESB_EEENS1_35KernelTmaWarpSpecializedCooperativeEEENS5_IJNSA_ILi128EEESG_NSA_ILi64EEEEEENS_10tfloat32_tENS5_IJlSB_lEEESJ_SK_NS4_8TiledMMAINS4_8MMA_AtomIJNS4_4SM904GMMA30MMA_64x128x8_F32TF32TF32_SS_TNILNSO_7ScaleInE1ELSQ_1EEEEEENS4_6LayoutINS5_IJSC_SB_SB_EEENS5_IJSB_NSA_ILi0EEESV_EEEEENS5_IJNS4_10UnderscoreESY_SY_EEEEENS4_23SM90_TMA_LOAD_MULTICASTENS4_14ComposedLayoutINS4_7SwizzleILi3ELi4ELi3EEENS4_18smem_ptr_flag_bitsILi32EEENST_INS5_IJNSA_ILi8EEENSA_ILi32EEEEEENS5_IJS18_SB_EEEEEEEvNS4_8identityENS4_13SM90_TMA_LOADES1C_vS1D_EENS_8epilogue10collective6detail29Sm90TmaWarpSpecializedAdapterINS1H_15DefaultEpilogueISJ_SK_SK_NS1G_6thread17LinearCombinationISJ_Li1EffLNS1L_9ScaleType4KindE0ELNS_15FloatRoundStyleE2ESJ_EENS1_15EpilogueDefaultEEEEEvvEEEEvNT_6ParamsE)
	.align		4
        /*000c*/ 	.word	index@(__assertfail)
	.align		4
        /*0010*/ 	.word	0x00000000
	.align		4
        /*0014*/ 	.word	0xfffffffe
	.align		4
        /*0018*/ 	.word	0x00000000
	.align		4
        /*001c*/ 	.word	0xfffffffd
	.align		4
        /*0020*/ 	.word	0x00000000
	.align		4
        /*0024*/ 	.word	0xfffffffc


//--------------------- .nv.constant4             --------------------------
	.section	.nv.constant4,"a",@progbits
	.align	8
	.align		8
.nv.constant4:
        /*0000*/ 	.dword	__assertfail
	.align		8
        /*0008*/ 	.dword	__unnamed_1
	.align		8
        /*0010*/ 	.dword	_ZN39_INTERNAL_e6f0ca6c_4_k_cu_d926b2be_62104cuda3std3__45__cpo5beginE
	.align		8
        /*0018*/ 	.dword	_ZN39_INTERNAL_e6f0ca6c_4_k_cu_d926b2be_62104cuda3std3__45__cpo3endE
	.align		8
        /*0020*/ 	.dword	_ZN39_INTERNAL_e6f0ca6c_4_k_cu_d926b2be_62104cuda3std3__45__cpo6cbeginE
	.align		8
        /*0028*/ 	.dword	_ZN39_INTERNAL_e6f0ca6c_4_k_cu_d926b2be_62104cuda3std3__45__cpo4cendE
	.align		8
        /*0030*/ 	.dword	_ZN39_INTERNAL_e6f0ca6c_4_k_cu_d926b2be_62104cuda3std3__441_GLOBAL__N__e6f0ca6c_4_k_cu_d926b2be_62106ignoreE
	.align		8
        /*0038*/ 	.dword	_ZN39_INTERNAL_e6f0ca6c_4_k_cu_d926b2be_62104cuda3std3__419piecewise_constructE
	.align		8
        /*0040*/ 	.dword	_ZN39_INTERNAL_e6f0ca6c_4_k_cu_d926b2be_62104cuda3std3__48in_placeE
	.align		8
        /*0048*/ 	.dword	_ZN39_INTERNAL_e6f0ca6c_4_k_cu_d926b2be_62104cuda3std6ranges3__45__cpo4swapE
	.align		8
        /*0050*/ 	.dword	_ZN39_INTERNAL_e6f0ca6c_4_k_cu_d926b2be_62104cuda3std6ranges3__45__cpo9iter_moveE
	.align		8
        /*0058*/ 	.dword	_ZN39_INTERNAL_e6f0ca6c_4_k_cu_d926b2be_62104cute7productE
	.align		8
        /*0060*/ 	.dword	_ZN39_INTERNAL_e6f0ca6c_4_k_cu_d926b2be_62104cute1_E
	.align		8
        /*0068*/ 	.dword	$str$22
	.align		8
        /*0070*/ 	.dword	$str$23


//--------------------- .text._ZN7cutlass13device_kernelINS_4gemm6kernel13GemmUniversalIN4cute5tupleIJiiiiEEENS1_10collective13CollectiveMmaINS1_34MainloopSm90TmaGmmaWarpSpecializedILi4ENS5_IJNS4_1CILi1EEENSA_ILi2EEESB_EEENS1_35KernelTmaWarpSpecializedCooperativeEEENS5_IJNSA_ILi128EEESG_NSA_ILi64EEEEEENS_10tfloat32_tENS5_IJlSB_lEEESJ_SK_NS4_8TiledMMAINS4_8MMA_AtomIJNS4_4SM904GMMA30MMA_64x128x8_F32TF32TF32_SS_TNILNSO_7ScaleInE1ELSQ_1EEEEEENS4_6LayoutINS5_IJSC_SB_SB_EEENS5_IJSB_NSA_ILi0EEESV_EEEEENS5_IJNS4_10UnderscoreESY_SY_EEEEENS4_23SM90_TMA_LOAD_MULTICASTENS4_14ComposedLayoutINS4_7SwizzleILi3ELi4ELi3EEENS4_18smem_ptr_flag_bitsILi32EEENST_INS5_IJNSA_ILi8EEENSA_ILi32EEEEEENS5_IJS18_SB_EEEEEEEvNS4_8identityENS4_13SM90_TMA_LOADES1C_vS1D_EENS_8epilogue10collective6detail29Sm90TmaWarpSpecializedAdapterINS1H_15DefaultEpilogueISJ_SK_SK_NS1G_6thread17LinearCombinationISJ_Li1EffLNS1L_9ScaleType4KindE0ELNS_15FloatRoundStyleE2ESJ_EENS1_15EpilogueDefaultEEEEEvvEEEEvNT_6ParamsE --------------------------
	.section	.text._ZN7cutlass13device_kernelINS_4gemm6kernel13GemmUniversalIN4cute5tupleIJiiiiEEENS1_10collective13CollectiveMmaINS1_34MainloopSm90TmaGmmaWarpSpecializedILi4ENS5_IJNS4_1CILi1EEENSA_ILi2EEESB_EEENS1_35KernelTmaWarpSpecializedCooperativeEEENS5_IJNSA_ILi128EEESG_NSA_ILi64EEEEEENS_10tfloat32_tENS5_IJlSB_lEEESJ_SK_NS4_8TiledMMAINS4_8MMA_AtomIJNS4_4SM904GMMA30MMA_64x128x8_F32TF32TF32_SS_TNILNSO_7ScaleInE1ELSQ_1EEEEEENS4_6LayoutINS5_IJSC_SB_SB_EEENS5_IJSB_NSA_ILi0EEESV_EEEEENS5_IJNS4_10UnderscoreESY_SY_EEEEENS4_23SM90_TMA_LOAD_MULTICASTENS4_14ComposedLayoutINS4_7SwizzleILi3ELi4ELi3EEENS4_18smem_ptr_flag_bitsILi32EEENST_INS5_IJNSA_ILi8EEENSA_ILi32EEEEEENS5_IJS18_SB_EEEEEEEvNS4_8identityENS4_13SM90_TMA_LOADES1C_vS1D_EENS_8epilogue10collective6detail29Sm90TmaWarpSpecializedAdapterINS1H_15DefaultEpilogueISJ_SK_SK_NS1G_6thread17LinearCombinationISJ_Li1EffLNS1L_9ScaleType4KindE0ELNS_15FloatRoundStyleE2ESJ_EENS1_15EpilogueDefaultEEEEEvvEEEEvNT_6ParamsE,"ax",@progbits
	.align	128
.text._ZN7cutlass13device_kernelINS_4gemm6kernel13GemmUniversalIN4cute5tupleIJiiiiEEENS1_10collective13CollectiveMmaINS1_34MainloopSm90TmaGmmaWarpSpecializedILi4ENS5_IJNS4_1CILi1EEENSA_ILi2EEESB_EEENS1_35KernelTmaWarpSpecializedCooperativeEEENS5_IJNSA_ILi128EEESG_NSA_ILi64EEEEEENS_10tfloat32_tENS5_IJlSB_lEEESJ_SK_NS4_8TiledMMAINS4_8MMA_AtomIJNS4_4SM904GMMA30MMA_64x128x8_F32TF32TF32_SS_TNILNSO_7ScaleInE1ELSQ_1EEEEEENS4_6LayoutINS5_IJSC_SB_SB_EEENS5_IJSB_NSA_ILi0EEESV_EEEEENS5_IJNS4_10UnderscoreESY_SY_EEEEENS4_23SM90_TMA_LOAD_MULTICASTENS4_14ComposedLayoutINS4_7SwizzleILi3ELi4ELi3EEENS4_18smem_ptr_flag_bitsILi32EEENST_INS5_IJNSA_ILi8EEENSA_ILi32EEEEEENS5_IJS18_SB_EEEEEEEvNS4_8identityENS4_13SM90_TMA_LOADES1C_vS1D_EENS_8epilogue10collective6detail29Sm90TmaWarpSpecializedAdapterINS1H_15DefaultEpilogueISJ_SK_SK_NS1G_6thread17LinearCombinationISJ_Li1EffLNS1L_9ScaleType4KindE0ELNS_15FloatRoundStyleE2ESJ_EENS1_15EpilogueDefaultEEEEEvvEEEEvNT_6ParamsE:
        .type           _ZN7cutlass13device_kernelINS_4gemm6kernel13GemmUniversalIN4cute5tupleIJiiiiEEENS1_10collective13CollectiveMmaINS1_34MainloopSm90TmaGmmaWarpSpecializedILi4ENS5_IJNS4_1CILi1EEENSA_ILi2EEESB_EEENS1_35KernelTmaWarpSpecializedCooperativeEEENS5_IJNSA_ILi128EEESG_NSA_ILi64EEEEEENS_10tfloat32_tENS5_IJlSB_lEEESJ_SK_NS4_8TiledMMAINS4_8MMA_AtomIJNS4_4SM904GMMA30MMA_64x128x8_F32TF32TF32_SS_TNILNSO_7ScaleInE1ELSQ_1EEEEEENS4_6LayoutINS5_IJSC_SB_SB_EEENS5_IJSB_NSA_ILi0EEESV_EEEEENS5_IJNS4_10UnderscoreESY_SY_EEEEENS4_23SM90_TMA_LOAD_MULTICASTENS4_14ComposedLayoutINS4_7SwizzleILi3ELi4ELi3EEENS4_18smem_ptr_flag_bitsILi32EEENST_INS5_IJNSA_ILi8EEENSA_ILi32EEEEEENS5_IJS18_SB_EEEEEEEvNS4_8identityENS4_13SM90_TMA_LOADES1C_vS1D_EENS_8epilogue10collective6detail29Sm90TmaWarpSpecializedAdapterINS1H_15DefaultEpilogueISJ_SK_SK_NS1G_6thread17LinearCombinationISJ_Li1EffLNS1L_9ScaleType4KindE0ELNS_15FloatRoundStyleE2ESJ_EENS1_15EpilogueDefaultEEEEEvvEEEEvNT_6ParamsE,@function
        .size           _ZN7cutlass13device_kernelINS_4gemm6kernel13GemmUniversalIN4cute5tupleIJiiiiEEENS1_10collective13CollectiveMmaINS1_34MainloopSm90TmaGmmaWarpSpecializedILi4ENS5_IJNS4_1CILi1EEENSA_ILi2EEESB_EEENS1_35KernelTmaWarpSpecializedCooperativeEEENS5_IJNSA_ILi128EEESG_NSA_ILi64EEEEEENS_10tfloat32_tENS5_IJlSB_lEEESJ_SK_NS4_8TiledMMAINS4_8MMA_AtomIJNS4_4SM904GMMA30MMA_64x128x8_F32TF32TF32_SS_TNILNSO_7ScaleInE1ELSQ_1EEEEEENS4_6LayoutINS5_IJSC_SB_SB_EEENS5_IJSB_NSA_ILi0EEESV_EEEEENS5_IJNS4_10UnderscoreESY_SY_EEEEENS4_23SM90_TMA_LOAD_MULTICASTENS4_14ComposedLayoutINS4_7SwizzleILi3ELi4ELi3EEENS4_18smem_ptr_flag_bitsILi32EEENST_INS5_IJNSA_ILi8EEENSA_ILi32EEEEEENS5_IJS18_SB_EEEEEEEvNS4_8identityENS4_13SM90_TMA_LOADES1C_vS1D_EENS_8epilogue10collective6detail29Sm90TmaWarpSpecializedAdapterINS1H_15DefaultEpilogueISJ_SK_SK_NS1G_6thread17LinearCombinationISJ_Li1EffLNS1L_9ScaleType4KindE0ELNS_15FloatRoundStyleE2ESJ_EENS1_15EpilogueDefaultEEEEEvvEEEEvNT_6ParamsE,(.L_x_197 - _ZN7cutlass13device_kernelINS_4gemm6kernel13GemmUniversalIN4cute5tupleIJiiiiEEENS1_10collective13CollectiveMmaINS1_34MainloopSm90TmaGmmaWarpSpecializedILi4ENS5_IJNS4_1CILi1EEENSA_ILi2EEESB_EEENS1_35KernelTmaWarpSpecializedCooperativeEEENS5_IJNSA_ILi128EEESG_NSA_ILi64EEEEEENS_10tfloat32_tENS5_IJlSB_lEEESJ_SK_NS4_8TiledMMAINS4_8MMA_AtomIJNS4_4SM904GMMA30MMA_64x128x8_F32TF32TF32_SS_TNILNSO_7ScaleInE1ELSQ_1EEEEEENS4_6LayoutINS5_IJSC_SB_SB_EEENS5_IJSB_NSA_ILi0EEESV_EEEEENS5_IJNS4_10UnderscoreESY_SY_EEEEENS4_23SM90_TMA_LOAD_MULTICASTENS4_14ComposedLayoutINS4_7SwizzleILi3ELi4ELi3EEENS4_18smem_ptr_flag_bitsILi32EEENST_INS5_IJNSA_ILi8EEENSA_ILi32EEEEEENS5_IJS18_SB_EEEEEEEvNS4_8identityENS4_13SM90_TMA_LOADES1C_vS1D_EENS_8epilogue10collective6detail29Sm90TmaWarpSpecializedAdapterINS1H_15DefaultEpilogueISJ_SK_SK_NS1G_6thread17LinearCombinationISJ_Li1EffLNS1L_9ScaleType4KindE0ELNS_15FloatRoundStyleE2ESJ_EENS1_15EpilogueDefaultEEEEEvvEEEEvNT_6ParamsE)
        .other          _ZN7cutlass13device_kernelINS_4gemm6kernel13GemmUniversalIN4cute5tupleIJiiiiEEENS1_10collective13CollectiveMmaINS1_34MainloopSm90TmaGmmaWarpSpecializedILi4ENS5_IJNS4_1CILi1EEENSA_ILi2EEESB_EEENS1_35KernelTmaWarpSpecializedCooperativeEEENS5_IJNSA_ILi128EEESG_NSA_ILi64EEEEEENS_10tfloat32_tENS5_IJlSB_lEEESJ_SK_NS4_8TiledMMAINS4_8MMA_AtomIJNS4_4SM904GMMA30MMA_64x128x8_F32TF32TF32_SS_TNILNSO_7ScaleInE1ELSQ_1EEEEEENS4_6LayoutINS5_IJSC_SB_SB_EEENS5_IJSB_NSA_ILi0EEESV_EEEEENS5_IJNS4_10UnderscoreESY_SY_EEEEENS4_23SM90_TMA_LOAD_MULTICASTENS4_14ComposedLayoutINS4_7SwizzleILi3ELi4ELi3EEENS4_18smem_ptr_flag_bitsILi32EEENST_INS5_IJNSA_ILi8EEENSA_ILi32EEEEEENS5_IJS18_SB_EEEEEEEvNS4_8identityENS4_13SM90_TMA_LOADES1C_vS1D_EENS_8epilogue10collective6detail29Sm90TmaWarpSpecializedAdapterINS1H_15DefaultEpilogueISJ_SK_SK_NS1G_6thread17LinearCombinationISJ_Li1EffLNS1L_9ScaleType4KindE0ELNS_15FloatRoundStyleE2ESJ_EENS1_15EpilogueDefaultEEEEEvvEEEEvNT_6ParamsE,@"STO_CUDA_ENTRY STV_DEFAULT"
_ZN7cutlass13device_kernelINS_4gemm6kernel13GemmUniversalIN4cute5tupleIJiiiiEEENS1_10collective13CollectiveMmaINS1_34MainloopSm90TmaGmmaWarpSpecializedILi4ENS5_IJNS4_1CILi1EEENSA_ILi2EEESB_EEENS1_35KernelTmaWarpSpecializedCooperativeEEENS5_IJNSA_ILi128EEESG_NSA_ILi64EEEEEENS_10tfloat32_tENS5_IJlSB_lEEESJ_SK_NS4_8TiledMMAINS4_8MMA_AtomIJNS4_4SM904GMMA30MMA_64x128x8_F32TF32TF32_SS_TNILNSO_7ScaleInE1ELSQ_1EEEEEENS4_6LayoutINS5_IJSC_SB_SB_EEENS5_IJSB_NSA_ILi0EEESV_EEEEENS5_IJNS4_10UnderscoreESY_SY_EEEEENS4_23SM90_TMA_LOAD_MULTICASTENS4_14ComposedLayoutINS4_7SwizzleILi3ELi4ELi3EEENS4_18smem_ptr_flag_bitsILi32EEENST_INS5_IJNSA_ILi8EEENSA_ILi32EEEEEENS5_IJS18_SB_EEEEEEEvNS4_8identityENS4_13SM90_TMA_LOADES1C_vS1D_EENS_8epilogue10collective6detail29Sm90TmaWarpSpecializedAdapterINS1H_15DefaultEpilogueISJ_SK_SK_NS1G_6thread17LinearCombinationISJ_Li1EffLNS1L_9ScaleType4KindE0ELNS_15FloatRoundStyleE2ESJ_EENS1_15EpilogueDefaultEEEEEvvEEEEvNT_6ParamsE:
[----:B------:R-:W0:Y:S01]  /*0000*/  LDC R1, c[0x0][0x28] ;  /* 0x00000a00ff017b82 */ /* 0x000e220000000800 */
[----:B------:R-:W1:Y:S01]  /*0010*/  S2R R94, SR_TID.X ;  /* 0x00000000005e7919 */ /* 0x000e620000002100 */
[----:B------:R-:W-:Y:S01]  /*0020*/  ELECT P0, URZ, PT ;  /* 0x00000000003f782f */ /* 0x000fe20003800000 */
[----:B------:R-:W-:Y:S01]  /*0030*/  BSSY B0, `(.L_x_0) ;  /* 0x000000f000007945 */ /* 0x000fe20003800000 */
[--C-:B-1----:R-:W-:Y:S02]  /*0040*/  SHF.R.U32.HI R0, RZ, 0x5, R94.reuse ;  /* 0x00000005ff007819 */ /* 0x102fe4000001165e */
[----:B------:R-:W-:-:S03]  /*0050*/  SHF.R.U32.HI R6, RZ, 0x7, R94 ;  /* 0x00000007ff067819 */ /* 0x000fc6000001165e */
[----:B------:R-:W1:Y:S04]  /*0060*/  SHFL.IDX PT, R3, R0, RZ, 0x1f ;  /* 0x00001fff00037589 */ /* 0x000e6800000e0000 */
[----:B------:R2:W3:Y:S01]  /*0070*/  SHFL.IDX PT, R2, R6, RZ, 0x1f ;  /* 0x00001fff06027589 */ /* 0x0004e200000e0000 */
[----:B-1----:R-:W-:-:S13]  /*0080*/  ISETP.NE.OR P0, PT, R3, RZ, !P0 ;  /* 0x000000ff0300720c */ /* 0x002fda0004705670 */
[----:B0-23--:R-:W-:Y:S05]  /*0090*/  @P0 BRA `(.L_x_1) ;  /* 0x0000000000200947 */ /* 0x00dfea0003800000 */
[----:B------:R-:W-:Y:S02]  /*00a0*/  ULDC.64 UR4, c[0x0][0x198] ;  /* 0x0000660000047ab9 */ /* 0x000fe40000000a00 */
[----:B------:R-:W-:Y:S02]  /*00b0*/  UIADD3 UR6, UP0, UR4, 0xf0, URZ ;  /* 0x000000f004067890 */ /* 0x000fe4000ff1e03f */
[----:B------:R-:W-:Y:S02]  /*00c0*/  UIADD3 UR4, UP1, UR4, 0x1f0, URZ ;  /* 0x000001f004047890 */ /* 0x000fe4000ff3e03f */
[----:B------:R-:W-:Y:S02]  /*00d0*/  UIADD3.X UR7, URZ, UR5, URZ, UP0, !UPT ;  /* 0x000000053f077290 */ /* 0x000fe400087fe43f */
[----:B------:R-:W-:-:S07]  /*00e0*/  UIADD3.X UR5, URZ, UR5, URZ, UP1, !UPT ;  /* 0x000000053f057290 */ /* 0x000fce0008ffe43f */
[----:B------:R0:W-:Y:S02]  /*00f0*/  UTMACCTL.PF [UR6] ;  /* 0x00000000060079b9 */ /* 0x0001e40008040000 */
[----:B------:R0:W-:Y:S02]  /*0100*/  UTMACCTL.PF [UR4] ;  /* 0x00000000040079b9 */ /* 0x0001e40008040000 */
[----:B0-----:R-:W-:Y:S01]  /*0110*/  NOP ;  /* 0x0000000000007918 */ /* 0x001fe20000000000 */
.L_x_1:
[----:B------:R-:W-:Y:S05]  /*0120*/  BSYNC B0 ;  /* 0x0000000000007941 */ /* 0x000fea0003800000 */
.L_x_0:
[----:B------:R-:W0:Y:S02]  /*0130*/  SHFL.IDX PT, R5, R0, RZ, 0x1f ;  /* 0x00001fff00057589 */ /* 0x000e2400000e0000 */
[----:B0-----:R-:W-:-:S13]  /*0140*/  ISETP.NE.AND P0, PT, R5, RZ, PT ;  /* 0x000000ff0500720c */ /* 0x001fda0003f05270 */
[----:B------:R-:W-:Y:S05]  /*0150*/  @P0 BRA `(.L_x_2) ;  /* 0x0000000000580947 */ /* 0x000fea0003800000 */
[----:B------:R-:W0:Y:S01]  /*0160*/  S2UR UR8, SR_CgaCtaId ;  /* 0x00000000000879c3 */ /* 0x000e220000008800 */
[----:B------:R-:W-:Y:S01]  /*0170*/  UMOV UR4, 0x400 ;  /* 0x0000040000047882 */ /* 0x000fe20000000000 */
[----:B------:R-:W-:Y:S01]  /*0180*/  UMOV UR5, 0x1 ;  /* 0x0000000100057882 */ /* 0x000fe20000000000 */
[----:B------:R-:W-:Y:S01]  /*0190*/  UMOV UR6, 0x4 ;  /* 0x0000000400067882 */ /* 0x000fe20000000000 */
[----:B------:R-:W-:Y:S01]  /*01a0*/  ELECT P0, URZ, PT ;  /* 0x00000000003f782f */ /* 0x000fe20003800000 */
[----:B------:R-:W-:-:S04]  /*01b0*/  UIADD3 UR6, -UR6, 0x100000, URZ ;  /* 0x0010000006067890 */ /* 0x000fc8000fffe13f */
[----:B------:R-:W-:Y:S02]  /*01c0*/  USHF.L.U32 UR7, UR6, 0xb, URZ ;  /* 0x0000000b06077899 */ /* 0x000fe4000800063f */
[----:B------:R-:W-:Y:S02]  /*01d0*/  USHF.L.U32 UR6, UR6, 0x1, URZ ;  /* 0x0000000106067899 */ /* 0x000fe4000800063f */
[----:B0-----:R-:W-:Y:S02]  /*01e0*/  ULEA UR8, UR8, UR4, 0x18 ;  /* 0x0000000408087291 */ /* 0x001fe4000f8ec03f */
[----:B------:R-:W-:-:S04]  /*01f0*/  UIADD3 UR4, -UR5, 0x100000, URZ ;  /* 0x0010000005047890 */ /* 0x000fc8000fffe13f */
[----:B------:R-:W-:Y:S02]  /*0200*/  USHF.L.U32 UR5, UR4, 0xb, URZ ;  /* 0x0000000b04057899 */ /* 0x000fe4000800063f */
[----:B------:R-:W-:Y:S01]  /*0210*/  USHF.L.U32 UR4, UR4, 0x1, URZ ;  /* 0x0000000104047899 */ /* 0x000fe2000800063f */
[----:B------:R-:W0:Y:S11]  /*0220*/  FENCE.VIEW.ASYNC.S ;  /* 0x00000000000073c6 */ /* 0x000e360000000000 */
[----:B0-----:R0:W1:Y:S01]  /*0230*/  SYNCS.EXCH.64 URZ, [UR8], UR4 ;  /* 0x00000004083f75b2 */ /* 0x0010620008000100 */
[----:B------:R0:W2:Y:S01]  /*0240*/  SYNCS.EXCH.64 URZ, [UR8+0x20], UR6 ;  /* 0x00002006083f75b2 */ /* 0x0000a20008000100 */
[----:B------:R0:W3:Y:S01]  /*0250*/  SYNCS.EXCH.64 URZ, [UR8+0x8], UR4 ;  /* 0x00000804083f75b2 */ /* 0x0000e20008000100 */
[----:B------:R0:W4:Y:S01]  /*0260*/  SYNCS.EXCH.64 URZ, [UR8+0x28], UR6 ;  /* 0x00002806083f75b2 */ /* 0x0001220008000100 */
[----:B------:R0:W0:Y:S01]  /*0270*/  SYNCS.EXCH.64 URZ, [UR8+0x10], UR4 ;  /* 0x00001004083f75b2 */ /* 0x0000220008000100 */
[----:B------:R0:W0:Y:S01]  /*0280*/  SYNCS.EXCH.64 URZ, [UR8+0x30], UR6 ;  /* 0x00003006083f75b2 */ /* 0x0000220008000100 */
[----:B------:R0:W0:Y:S01]  /*0290*/  SYNCS.EXCH.64 URZ, [UR8+0x18], UR4 ;  /* 0x00001804083f75b2 */ /* 0x0000220008000100 */
[----:B------:R0:W0:Y:S01]  /*02a0*/  SYNCS.EXCH.64 URZ, [UR8+0x38], UR6 ;  /* 0x00003806083f75b2 */ /* 0x0000220008000100 */
[----:B------:R-:W-:Y:S01]  /*02b0*/  NOP ;  /* 0x0000000000007918 */ /* 0x000fe20000000000 */
.L_x_2:
[----:B------:R-:W-:Y:S01]  /*02c0*/  SHF.R.S32.HI R7, RZ, 0x1f, R94 ;  /* 0x0000001fff077819 */ /* 0x000fe2000001145e */
[----:B------:R-:W5:Y:S01]  /*02d0*/  SHFL.IDX PT, R0, R0, RZ, 0x1f ;  /* 0x00001fff00007589 */ /* 0x000f6200000e0000 */
[----:B0-----:R-:W0:Y:S01]  /*02e0*/  S2UR UR8, SR_CTAID.X ;  /* 0x00000000000879c3 */ /* 0x001e220000002500 */
[----:B------:R-:W-:Y:S02]  /*02f0*/  ELECT P0, URZ, PT ;  /* 0x00000000003f782f */ /* 0x000fe40003800000 */
[----:B------:R-:W-:Y:S01]  /*0300*/  LEA.HI R7, R7, R94, RZ, 0x7 ;  /* 0x0000005e07077211 */ /* 0x000fe200078f38ff */
[----:B------:R-:W1:Y:S01]  /*0310*/  S2R R4, SR_CTAID.Y ;  /* 0x0000000000047919 */ /* 0x000e620000002600 */
[----:B------:R-:W-:Y:S01]  /*0320*/  ULDC UR4, c[0x0][0x154] ;  /* 0x0000550000047ab9 */ /* 0x000fe20000000800 */
[----:B------:R-:W-:Y:S01]  /*0330*/  NOP ;  /* 0x0000000000007918 */ /* 0x000fe20000000000 */
[----:B------:R-:W-:Y:S01]  /*0340*/  LOP3.LUT R7, R7, 0xffffff80, RZ, 0xc0, !PT ;  /* 0xffffff8007077812 */ /* 0x000fe200078ec0ff */
[----:B------:R-:W-:Y:S01]  /*0350*/  NOP ;  /* 0x0000000000007918 */ /* 0x000fe20000000000 */
[----:B------:R-:W2:Y:S03]  /*0360*/  LDC R14, c[0x0][0x140] ;  /* 0x00005000ff0e7b82 */ /* 0x000ea60000000800 */
[----:B------:R-:W-:-:S05]  /*0370*/  IMAD.IADD R7, R94, 0x1, -R7 ;  /* 0x000000015e077824 */ /* 0x000fca00078e0a07 */
[----:B------:R-:W-:Y:S01]  /*0380*/  SHF.R.S32.HI R8, RZ, 0x1f, R7 ;  /* 0x0000001fff087819 */ /* 0x000fe20000011407 */
[----:B------:R-:W3:Y:S01]  /*0390*/  LDC R12, c[0x0][0x144] ;  /* 0x00005100ff0c7b82 */ /* 0x000ee20000000800 */
[----:B------:R-:W-:Y:S02]  /*03a0*/  LOP3.LUT P2, RZ, R7, 0x7, RZ, 0xc0, !PT ;  /* 0x0000000707ff7812 */ /* 0x000fe4000784c0ff */
[----:B------:R-:W-:Y:S02]  /*03b0*/  LEA.HI R8, R8, R7, RZ, 0x3 ;  /* 0x0000000708087211 */ /* 0x000fe400078f18ff */
[----:B-----5:R-:W-:Y:S02]  /*03c0*/  ISETP.NE.OR P0, PT, R0, RZ, !P0 ;  /* 0x000000ff0000720c */ /* 0x020fe40004705670 */
[--C-:B------:R-:W-:Y:S02]  /*03d0*/  SHF.R.S32.HI R0, RZ, 0x3, R8.reuse ;  /* 0x00000003ff007819 */ /* 0x100fe40000011408 */
[----:B------:R-:W-:-:S02]  /*03e0*/  SHF.R.S32.HI R9, RZ, 0x1f, R8 ;  /* 0x0000001fff097819 */ /* 0x000fc40000011408 */
[----:B------:R-:W-:Y:S02]  /*03f0*/  SHF.R.S32.HI R8, RZ, 0x1f, R5 ;  /* 0x0000001fff087819 */ /* 0x000fe40000011405 */
[----:B------:R-:W-:Y:S02]  /*0400*/  LEA.HI R9, R9, R0, RZ, 0x2 ;  /* 0x0000000009097211 */ /* 0x000fe400078f10ff */
[----:B------:R-:W-:Y:S02]  /*0410*/  LEA.HI R8, R8, R5, RZ, 0x2 ;  /* 0x0000000508087211 */ /* 0x000fe400078f10ff */
[----:B-1----:R-:W-:Y:S01]  /*0420*/  I2FP.F32.U32 R11, R4 ;  /* 0x00000004000b7245 */ /* 0x002fe20000201000 */
[----:B------:R-:W-:Y:S01]  /*0430*/  VOTEU.ALL UP0, P0 ;  /* 0x00000000003f7886 */ /* 0x000fe20000000000 */
[----:B------:R-:W-:Y:S01]  /*0440*/  LOP3.LUT R10, R8, 0x3ffffffc, RZ, 0xc0, !PT ;  /* 0x3ffffffc080a7812 */ /* 0x000fe200078ec0ff */
[----:B------:R-:W-:Y:S01]  /*0450*/  VOTEU.ALL UP1, P0 ;  /* 0x00000000003f7886 */ /* 0x000fe20000020000 */
[----:B------:R-:W-:Y:S01]  /*0460*/  LOP3.LUT R9, R9, 0xfffffffc, RZ, 0xc0, !PT ;  /* 0xfffffffc09097812 */ /* 0x000fe200078ec0ff */
[----:B------:R-:W-:Y:S01]  /*0470*/  FMUL R13, R11, UR4 ;  /* 0x000000040b0d7c20 */ /* 0x000fe20008400000 */
[----:B------:R-:W1:Y:S01]  /*0480*/  @!UP0 S2UR UR7, SR_CgaCtaId ;  /* 0x00000000000789c3 */ /* 0x000e620000008800 */
[----:B------:R-:W-:Y:S01]  /*0490*/  IMAD.IADD R11, R5, 0x1, -R10 ;  /* 0x00000001050b7824 */ /* 0x000fe200078e0a0a */
[----:B0-----:R-:W-:Y:S01]  /*04a0*/  I2FP.F32.U32 R10, UR8 ;  /* 0x00000008000a7c45 */ /* 0x001fe20008201000 */
[----:B------:R-:W-:Y:S01]  /*04b0*/  IMAD.IADD R8, R0, 0x1, -R9 ;  /* 0x0000000100087824 */ /* 0x000fe200078e0a09 */
[----:B------:R-:W-:Y:S01]  /*04c0*/  ULDC UR4, c[0x0][0x150] ;  /* 0x0000540000047ab9 */ /* 0x000fe20000000800 */
[----:B------:R-:W0:Y:S01]  /*04d0*/  F2I.U32.TRUNC.NTZ R13, R13 ;  /* 0x0000000d000d7305 */ /* 0x000e22000020f000 */
[----:B------:R-:W-:Y:S01]  /*04e0*/  SHF.R.S32.HI R0, RZ, 0x1f, R3 ;  /* 0x0000001fff007819 */ /* 0x000fe20000011403 */
[----:B------:R-:W-:Y:S01]  /*04f0*/  FMUL R10, R10, UR4 ;  /* 0x000000040a0a7c20 */ /* 0x000fe20008400000 */
[----:B------:R-:W5:Y:S01]  /*0500*/  LDC R9, c[0x0][0x148] ;  /* 0x00005200ff097b82 */ /* 0x000f620000000800 */
[----:B------:R-:W-:Y:S01]  /*0510*/  IMAD R8, R11, 0x4, R8 ;  /* 0x000000040b087824 */ /* 0x000fe200078e0208 */
[----:B------:R-:W-:Y:S01]  /*0520*/  LEA.HI R0, R0, R3, RZ, 0x2 ;  /* 0x0000000300007211 */ /* 0x000fe200078f10ff */
[----:B------:R-:W-:Y:S01]  /*0530*/  UMOV UR4, 0x20 ;  /* 0x0000002000047882 */ /* 0x000fe20000000000 */
[----:B------:R-:W-:Y:S01]  /*0540*/  @!UP0 UMOV UR6, 0x400 ;  /* 0x0000040000068882 */ /* 0x000fe20000000000 */
[----:B------:R-:W4:Y:S01]  /*0550*/  F2I.U32.TRUNC.NTZ R10, R10 ;  /* 0x0000000a000a7305 */ /* 0x000f22000020f000 */
[----:B------:R-:W-:Y:S01]  /*0560*/  LOP3.LUT R0, R0, 0xfffffffc, RZ, 0xc0, !PT ;  /* 0xfffffffc00007812 */ /* 0x000fe200078ec0ff */
[----:B------:R-:W-:Y:S01]  /*0570*/  IMAD.SHL.U32 R19, R8, 0x4, RZ ;  /* 0x0000000408137824 */ /* 0x000fe200078e00ff */
[----:B------:R-:W-:-:S04]  /*0580*/  @!UP0 UIADD3 UR4, -UR4, 0x100000, URZ ;  /* 0x0010000004048890 */ /* 0x000fc8000fffe13f */
[----:B------:R-:W-:Y:S02]  /*0590*/  @!UP0 USHF.L.U32 UR5, UR4, 0xb, URZ ;  /* 0x0000000b04058899 */ /* 0x000fe4000800063f */
[----:B------:R-:W-:Y:S01]  /*05a0*/  @!UP0 USHF.L.U32 UR4, UR4, 0x1, URZ ;  /* 0x0000000104048899 */ /* 0x000fe2000800063f */
[----:B--2---:R-:W-:Y:S01]  /*05b0*/  ISETP.EQ.U32.AND P3, PT, R14, 0x1, PT ;  /* 0x000000010e00780c */ /* 0x004fe20003f62070 */
[----:B------:R-:W-:Y:S01]  /*05c0*/  IMAD.IADD R3, R3, 0x1, -R0 ;  /* 0x0000000103037824 */ /* 0x000fe200078e0a00 */
[----:B------:R-:W-:Y:S01]  /*05d0*/  LOP3.LUT R19, R8, 0xc, R19, 0x78, !PT ;  /* 0x0000000c08137812 */ /* 0x000fe200078e7813 */
[----:B0-----:R-:W-:Y:S02]  /*05e0*/  IMAD.MOV R22, RZ, RZ, -R13 ;  /* 0x000000ffff167224 */ /* 0x001fe400078e0a0d */
[----:B------:R-:W-:Y:S01]  /*05f0*/  VIADD R8, R2, 0xffffffff ;  /* 0xffffffff02087836 */ /* 0x000fe20000000000 */
[----:B-1----:R-:W-:Y:S01]  /*0600*/  @!UP0 ULEA UR6, UR7, UR6, 0x18 ;  /* 0x0000000607068291 */ /* 0x002fe2000f8ec03f */
[----:B------:R-:W-:Y:S01]  /*0610*/  ISETP.NE.AND P1, PT, R3, 0x3, PT ;  /* 0x000000030300780c */ /* 0x000fe20003f25270 */
[----:B------:R-:W-:Y:S01]  /*0620*/  VOTEU.ALL UP0, P0 ;  /* 0x00000000003f7886 */ /* 0x000fe20000000000 */
[----:B------:R-:W-:Y:S01]  /*0630*/  ISETP.LT.U32.AND P0, PT, R19, 0x2, !P2 ;  /* 0x000000021300780c */ /* 0x000fe20005701070 */
[----:B----4-:R-:W-:Y:S01]  /*0640*/  IMAD.MOV R7, RZ, RZ, -R10 ;  /* 0x000000ffff077224 */ /* 0x010fe200078e0a0a */
[----:B------:R-:W-:-:S02]  /*0650*/  ISETP.EQ.OR P1, PT, R3, RZ, !P1 ;  /* 0x000000ff0300720c */ /* 0x000fc40004f22670 */
[----:B------:R-:W-:Y:S01]  /*0660*/  ISETP.GE.U32.AND P5, PT, R8, 0x2, PT ;  /* 0x000000020800780c */ /* 0x000fe20003fa6070 */
[----:B-----5:R-:W-:Y:S01]  /*0670*/  IMAD R0, R9, R22, R4 ;  /* 0x0000001609007224 */ /* 0x020fe200078e0204 */
[----:B------:R-:W-:Y:S01]  /*0680*/  ISETP.EQ.AND P1, PT, R2, RZ, P1 ;  /* 0x000000ff0200720c */ /* 0x000fe20000f22270 */
[----:B---3--:R-:W-:Y:S01]  /*0690*/  IMAD R7, R12, R7, UR8 ;  /* 0x000000080c077e24 */ /* 0x008fe2000f8e0207 */
[----:B------:R-:W-:Y:S01]  /*06a0*/  ISETP.NE.AND P2, PT, R2, RZ, PT ;  /* 0x000000ff0200720c */ /* 0x000fe20003f45270 */
[----:B------:R-:W0:Y:S02]  /*06b0*/  FENCE.VIEW.ASYNC.S ;  /* 0x00000000000073c6 */ /* 0x000e240000000000 */
[----:B0-----:R0:W1:Y:S01]  /*06c0*/  @!UP0 SYNCS.EXCH.64 URZ, [UR6+0x50], UR4 ;  /* 0x00005004063f85b2 */ /* 0x0010620008000100 */
[----:B------:R-:W-:Y:S02]  /*06d0*/  ISETP.NE.AND P4, PT, R0, R19, PT ;  /* 0x000000130000720c */ /* 0x000fe40003f85270 */
[----:B------:R-:W-:-:S02]  /*06e0*/  SEL R18, RZ, 0x1, !P1 ;  /* 0x00000001ff127807 */ /* 0x000fc40004800000 */
[----:B------:R-:W-:Y:S02]  /*06f0*/  ISETP.EQ.OR P4, PT, R7, RZ, !P4 ;  /* 0x000000ff0700720c */ /* 0x000fe40006782670 */
[----:B------:R-:W-:Y:S02]  /*0700*/  LOP3.LUT R0, R94, 0x7f, RZ, 0xc0, !PT ;  /* 0x0000007f5e007812 */ /* 0x000fe400078ec0ff */
[----:B------:R-:W-:Y:S02]  /*0710*/  PLOP3.LUT P0, PT, P0, P4, PT, 0x80, 0x0 ;  /* 0x000000000000781c */ /* 0x000fe40000709070 */
[----:B------:R-:W-:Y:S02]  /*0720*/  SEL R18, R18, 0x2, P5 ;  /* 0x0000000212127807 */ /* 0x000fe40002800000 */
[----:B------:R-:W-:Y:S01]  /*0730*/  P2R R102, PR, RZ, 0x1 ;  /* 0x00000001ff667803 */ /* 0x000fe20000000000 */
[----:B------:R0:W2:Y:S01]  /*0740*/  @!UP1 SYNCS.EXCH.64 URZ, [UR6+0x58], UR4 ;  /* 0x00005804063f95b2 */ /* 0x0000a20008000100 */
[----:B------:R-:W-:Y:S01]  /*0750*/  NOP ;  /* 0x0000000000007918 */ /* 0x000fe20000000000 */
[----:B------:R-:W-:Y:S06]  /*0760*/  @!P3 BRA `(.L_x_3) ;  /* 0x000000000008b947 */ /* 0x000fec0003800000 */
[----:B-12---:R-:W-:Y:S01]  /*0770*/  UCGABAR_ARV ;  /* 0x00000000000079c7 */ /* 0x006fe20008000000 */
[----:B------:R-:W-:Y:S05]  /*0780*/  BRA `(.L_x_4) ;  /* 0x0000000000047947 */ /* 0x000fea0003800000 */
.L_x_3:
[----:B-12---:R-:W-:Y:S01]  /*0790*/  NOP ;  /* 0x0000000000007918 */ /* 0x006fe20000000000 */
.L_x_4:
[----:B------:R-:W1:Y:S01]  /*07a0*/  LDC R2, c[0x0][0x65c] ;  /* 0x00019700ff027b82 */ /* 0x000e620000000800 */
[----:B------:R-:W-:Y:S02]  /*07b0*/  IMAD.U32 R10, RZ, RZ, UR8 ;  /* 0x00000008ff0a7e24 */ /* 0x000fe4000f8e00ff */
[----:B------:R-:W-:Y:S01]  /*07c0*/  IMAD.MOV.U32 R11, RZ, RZ, RZ ;  /* 0x000000ffff0b7224 */ /* 0x000fe200078e00ff */
[----:B-1----:R-:W-:-:S04]  /*07d0*/  ISETP.NE.AND P1, PT, R2, 0x1, PT ;  /* 0x000000010200780c */ /* 0x002fc80003f25270 */
[----:B------:R-:W-:-:S09]  /*07e0*/  P2R R5, PR, RZ, 0x2 ;  /* 0x00000002ff057803 */ /* 0x000fd20000000000 */
[----:B------:R-:W1:Y:S01]  /*07f0*/  @P1 LDC R17, c[0x0][0x10] ;  /* 0x00000400ff111b82 */ /* 0x000e620000000800 */
[----:B------:R-:W-:Y:S02]  /*0800*/  @P1 IMAD.MOV.U32 R5, RZ, RZ, RZ ;  /* 0x000000ffff051224 */ /* 0x000fe400078e00ff */
[----:B------:R-:W-:-:S05]  /*0810*/  @P1 IMAD.MOV.U32 R15, RZ, RZ, RZ ;  /* 0x000000ffff0f1224 */ /* 0x000fca00078e00ff */
[----:B------:R-:W2:Y:S01]  /*0820*/  @!P1 LDC R13, c[0x0][0xc] ;  /* 0x00000300ff0d9b82 */ /* 0x000ea20000000800 */
[----:B0-----:R-:W-:Y:S01]  /*0830*/  ULDC UR4, c[0x0][0xc] ;  /* 0x0000030000047ab9 */ /* 0x001fe20000000800 */
[----:B------:R-:W-:Y:S01]  /*0840*/  ULDC UR5, c[0x0][0x10] ;  /* 0x0000040000057ab9 */ /* 0x000fe20000000800 */
[----:B------:R-:W-:Y:S01]  /*0850*/  ULDC UR6, c[0x0][0x14] ;  /* 0x0000050000067ab9 */ /* 0x000fe20000000800 */
[----:B------:R-:W-:-:S04]  /*0860*/  UIMAD.WIDE.U32 UR4, UR4, UR5, URZ ;  /* 0x00000005040472a5 */ /* 0x000fc8000f8e003f */
[----:B------:R-:W-:Y:S02]  /*0870*/  UIMAD.WIDE.U32 UR38, UR4, UR6, URZ ;  /* 0x00000006042672a5 */ /* 0x000fe4000f8e003f */
[----:B------:R-:W-:-:S04]  /*0880*/  UIMAD UR41, UR5, UR6, URZ ;  /* 0x00000006052972a4 */ /* 0x000fc8000f8e023f */
[----:B------:R-:W-:Y:S01]  /*0890*/  UIADD3 UR41, UR39, UR41, URZ ;  /* 0x0000002927297290 */ /* 0x000fe2000fffe03f */
[----:B-1----:R-:W-:-:S04]  /*08a0*/  @P1 IMAD.WIDE.U32 R16, R17, UR8, R4 ;  /* 0x0000000811101c25 */ /* 0x002fc8000f8e0004 */
[----:B------:R-:W-:Y:S02]  /*08b0*/  @P1 IMAD.IADD R17, R17, 0x1, R15 ;  /* 0x0000000111111824 */ /* 0x000fe400078e020f */
[----:B--2---:R-:W-:-:S04]  /*08c0*/  @!P1 IMAD.WIDE.U32 R10, R4, R13, R10 ;  /* 0x0000000d040a9225 */ /* 0x004fc800078e000a */
[----:B------:R-:W-:Y:S02]  /*08d0*/  @!P1 IMAD.MOV.U32 R16, RZ, RZ, R10 ;  /* 0x000000ffff109224 */ /* 0x000fe400078e000a */
[----:B------:R-:W-:Y:S01]  /*08e0*/  @!P1 IMAD.MOV.U32 R17, RZ, RZ, R11 ;  /* 0x000000ffff119224 */ /* 0x000fe200078e000b */
[----:B------:R-:W-:Y:S06]  /*08f0*/  @!P3 BRA `(.L_x_5) ;  /* 0x00000000000cb947 */ /* 0x000fec0003800000 */
[----:B------:R-:W-:Y:S01]  /*0900*/  UCGABAR_WAIT ;  /* 0x0000000000007dc7 */ /* 0x000fe20008000000 */
[----:B------:R-:W-:Y:S01]  /*0910*/  CCTL.IVALL ;  /* 0x00000000ff00798f */ /* 0x000fe20002000000 */
[----:B------:R-:W-:Y:S05]  /*0920*/  BRA `(.L_x_6) ;  /* 0x0000000000047947 */ /* 0x000fea0003800000 */
.L_x_5:
[----:B------:R-:W-:Y:S06]  /*0930*/  BAR.SYNC.DEFER_BLOCKING 0x0 ;  /* 0x0000000000007b1d */ /* 0x000fec0000010000 */
.L_x_6:
[----:B------:R-:W-:Y:S05]  /*0940*/  @!P2 BRA `(.L_x_7) ;  /* 0x000000600054a947 */ /* 0x000fea0003800000 */
[----:B------:R-:W-:-:S13]  /*0950*/  ISETP.GT.U32.AND P0, PT, R8, 0x1, PT ;  /* 0x000000010800780c */ /* 0x000fda0003f04070 */
[----:B------:R-:W-:Y:S05]  /*0960*/  @P0 EXIT ;  /* 0x000000000000094d */ /* 0x000fea0003800000 */
[----:B------:R-:W-:Y:S01]  /*0970*/  ULDC.64 UR4, c[0x0][0x650] ;  /* 0x0001940000047ab9 */ /* 0x000fe20000000a00 */
[----:B------:R-:W-:Y:S01]  /*0980*/  PRMT R3, RZ, 0x7610, R3 ;  /* 0x00007610ff037816 */ /* 0x000fe20000000003 */
[----:B------:R-:W-:Y:S01]  /*0990*/  IMAD.MOV.U32 R101, RZ, RZ, -0x1 ;  /* 0xffffffffff657424 */ /* 0x000fe200078e00ff */
[----:B------:R-:W-:Y:S01]  /*09a0*/  ISETP.GE.U32.AND P0, PT, R16, UR4, PT ;  /* 0x0000000410007c0c */ /* 0x000fe2000bf06070 */
[----:B------:R-:W-:Y:S02]  /*09b0*/  IMAD.MOV.U32 R100, RZ, RZ, -0x1 ;  /* 0xffffffffff647424 */ /* 0x000fe400078e00ff */
[----:B------:R-:W-:Y:S01]  /*09c0*/  IMAD.MOV.U32 R99, RZ, RZ, -0x1 ;  /* 0xffffffffff637424 */ /* 0x000fe200078e00ff */
[----:B------:R-:W-:-:S13]  /*09d0*/  ISETP.GE.U32.AND.EX P0, PT, R17, UR5, PT, P0 ;  /* 0x0000000511007c0c */ /* 0x000fda000bf06100 */
[----:B------:R-:W-:Y:S05]  /*09e0*/  @P0 BRA `(.L_x_8) ;  /* 0x0000000400280947 */ /* 0x000fea0003800000 */
[----:B------:R-:W0:Y:S01]  /*09f0*/  LDC.64 R24, c[0x0][0x628] ;  /* 0x00018a00ff187b82 */ /* 0x000e220000000a00 */
[----:B------:R-:W-:Y:S02]  /*0a00*/  IMAD.MOV.U32 R10, RZ, RZ, R16 ;  /* 0x000000ffff0a7224 */ /* 0x000fe400078e0010 */
[----:B------:R-:W-:-:S05]  /*0a10*/  IMAD.MOV.U32 R11, RZ, RZ, R17 ;  /* 0x000000ffff0b7224 */ /* 0x000fca00078e0011 */
[----:B------:R-:W1:Y:S08]  /*0a20*/  LDC R8, c[0x0][0x630] ;  /* 0x00018c00ff087b82 */ /* 0x000e700000000800 */
[----:B------:R-:W2:Y:S01]  /*0a30*/  LDC.64 R26, c[0x0][0x620] ;  /* 0x00018800ff1a7b82 */ /* 0x000ea20000000a00 */
[----:B0-----:R-:W-:-:S04]  /*0a40*/  ISETP.NE.U32.AND P0, PT, R24, RZ, PT ;  /* 0x000000ff1800720c */ /* 0x001fc80003f05070 */
[----:B------:R-:W-:-:S13]  /*0a50*/  ISETP.NE.AND.EX P0, PT, R25, RZ, PT, P0 ;  /* 0x000000ff1900720c */ /* 0x000fda0003f05300 */
[----:B-12---:R-:W-:Y:S05]  /*0a60*/  @!P0 BRA `(.L_x_9) ;  /* 0x0000000000288947 */ /* 0x006fea0003800000 */
[----:B------:R-:W0:Y:S02]  /*0a70*/  LDC R3, c[0x0][0x634] ;  /* 0x00018d00ff037b82 */ /* 0x000e240000000800 */
[----:B0-----:R-:W-:-:S05]  /*0a80*/  IADD3 R3, P0, R16, R3, RZ ;  /* 0x0000000310037210 */ /* 0x001fca0007f1e0ff */
[----:B------:R-:W-:-:S04]  /*0a90*/  IMAD.X R21, RZ, RZ, R17, P0 ;  /* 0x000000ffff157224 */ /* 0x000fc800000e0611 */
[----:B------:R-:W-:-:S04]  /*0aa0*/  IMAD.WIDE.U32 R10, R21, R24, RZ ;  /* 0x00000018150a7225 */ /* 0x000fc800078e00ff */
[----:B------:R-:W-:-:S04]  /*0ab0*/  IMAD.WIDE.U32 R12, P0, R3, R25, R10 ;  /* 0x00000019030c7225 */ /* 0x000fc8000780000a */
[----:B------:R-:W-:-:S04]  /*0ac0*/  IMAD.WIDE.U32 R10, R3, R24, RZ ;  /* 0x00000018030a7225 */ /* 0x000fc800078e00ff */
[----:B------:R-:W-:Y:S01]  /*0ad0*/  IMAD.X R15, RZ, RZ, RZ, P0 ;  /* 0x000000ffff0f7224 */ /* 0x000fe200000e06ff */
[----:B------:R-:W-:Y:S01]  /*0ae0*/  IADD3 RZ, P0, R11, R12, RZ ;  /* 0x0000000c0bff7210 */ /* 0x000fe20007f1e0ff */
[----:B------:R-:W-:-:S04]  /*0af0*/  IMAD.MOV.U32 R14, RZ, RZ, R13 ;  /* 0x000000ffff0e7224 */ /* 0x000fc800078e000d */
[----:B------:R-:W-:-:S08]  /*0b00*/  IMAD.WIDE.U32.X R10, R21, R25, R14, P0 ;  /* 0x00000019150a7225 */ /* 0x000fd000000e040e */
.L_x_9:
[----:B------:R-:W0:Y:S01]  /*0b10*/  LDC.64 R30, c[0x0][0x640] ;  /* 0x00019000ff1e7b82 */ /* 0x000e220000000a00 */
[--C-:B------:R-:W-:Y:S01]  /*0b20*/  SHF.R.U64 R99, R10, R8, R11.reuse ;  /* 0x000000080a637219 */ /* 0x100fe2000000120b */
[----:B------:R-:W-:Y:S01]  /*0b30*/  IMAD R22, R9, R22, R4 ;  /* 0x0000001609167224 */ /* 0x000fe200078e0204 */
[----:B------:R-:W-:Y:S01]  /*0b40*/  SHF.R.U32.HI R3, RZ, R8, R11 ;  /* 0x00000008ff037219 */ /* 0x000fe2000001160b */
[----:B------:R-:W-:Y:S01]  /*0b50*/  IMAD.MOV.U32 R23, RZ, RZ, 0x1 ;  /* 0x00000001ff177424 */ /* 0x000fe200078e00ff */
[----:B------:R-:W-:-:S03]  /*0b60*/  IADD3 R5, P0, RZ, -R99, RZ ;  /* 0x80000063ff057210 */ /* 0x000fc60007f1e0ff */
[----:B------:R-:W1:Y:S02]  /*0b70*/  LDC R12, c[0x0][0x618] ;  /* 0x00018600ff0c7b82 */ /* 0x000e640000000800 */
[----:B------:R-:W-:Y:S02]  /*0b80*/  IMAD.X R3, RZ, RZ, ~R3, P0 ;  /* 0x000000ffff037224 */ /* 0x000fe400000e0e03 */
[----:B------:R-:W-:-:S04]  /*0b90*/  IMAD.WIDE.U32 R10, R5, R26, R16 ;  /* 0x0000001a050a7225 */ /* 0x000fc800078e0010 */
[----:B------:R-:W2:Y:S01]  /*0ba0*/  LDC R20, c[0x0][0x608] ;  /* 0x00018200ff147b82 */ /* 0x000ea20000000800 */
[----:B------:R-:W-:Y:S02]  /*0bb0*/  IMAD R8, R3, R26, RZ ;  /* 0x0000001a03087224 */ /* 0x000fe400078e02ff */
[----:B------:R-:W-:Y:S02]  /*0bc0*/  IMAD.MOV.U32 R3, RZ, RZ, -0x1 ;  /* 0xffffffffff037424 */ /* 0x000fe400078e00ff */
[----:B------:R-:W-:-:S03]  /*0bd0*/  IMAD R5, R5, R27, R8 ;  /* 0x0000001b05057224 */ /* 0x000fc600078e0208 */
[----:B------:R-:W3:Y:S01]  /*0be0*/  LDC R28, c[0x0][0x658] ;  /* 0x00019600ff1c7b82 */ /* 0x000ee20000000800 */
[----:B------:R-:W-:Y:S01]  /*0bf0*/  IMAD.IADD R5, R11, 0x1, R5 ;  /* 0x000000010b057824 */ /* 0x000fe200078e0205 */
[----:B0-----:R-:W-:-:S04]  /*0c00*/  ISETP.NE.U32.AND P0, PT, R30, RZ, PT ;  /* 0x000000ff1e00720c */ /* 0x001fc80003f05070 */
[----:B------:R-:W-:Y:S02]  /*0c10*/  ISETP.NE.AND.EX P0, PT, R31, RZ, PT, P0 ;  /* 0x000000ff1f00720c */ /* 0x000fe40003f05300 */
[----:B------:R-:W0:Y:S01]  /*0c20*/  LDC R24, c[0x0][0x600] ;  /* 0x00018000ff187b82 */ /* 0x000e220000000800 */
[-CC-:B-1----:R-:W-:Y:S02]  /*0c30*/  SHF.R.U64 R14, R10, R12.reuse, R5.reuse ;  /* 0x0000000c0a0e7219 */ /* 0x182fe40000001205 */
[----:B------:R-:W-:-:S05]  /*0c40*/  SHF.R.U32.HI R5, RZ, R12, R5 ;  /* 0x0000000cff057219 */ /* 0x000fca0000011605 */
[----:B------:R-:W1:Y:S01]  /*0c50*/  LDC R15, c[0x0][0x648] ;  /* 0x00019200ff0f7b82 */ /* 0x000e620000000800 */
[-CC-:B--2---:R-:W-:Y:S02]  /*0c60*/  SHF.R.U64 R27, R14, R20.reuse, R5.reuse ;  /* 0x000000140e1b7219 */ /* 0x184fe40000001205 */
[----:B------:R-:W-:-:S05]  /*0c70*/  SHF.R.U32.HI R5, RZ, R20, R5 ;  /* 0x00000014ff057219 */ /* 0x000fca0000011605 */
[----:B------:R-:W2:Y:S01]  /*0c80*/  LDC R21, c[0x0][0x638] ;  /* 0x00018e00ff157b82 */ /* 0x000ea20000000800 */
[-CC-:B---3--:R-:W-:Y:S02]  /*0c90*/  SHF.R.U64 R20, R27, R28.reuse, R5.reuse ;  /* 0x0000001c1b147219 */ /* 0x188fe40000001205 */
[-C--:B------:R-:W-:Y:S02]  /*0ca0*/  SHF.L.U32 R3, R3, R28.reuse, RZ ;  /* 0x0000001c03037219 */ /* 0x080fe400000006ff */
[----:B------:R-:W-:Y:S01]  /*0cb0*/  SHF.R.U32.HI R5, RZ, R28, R5 ;  /* 0x0000001cff057219 */ /* 0x000fe20000011605 */
[----:B------:R-:W-:Y:S01]  /*0cc0*/  IMAD.MOV.U32 R4, RZ, RZ, R20 ;  /* 0x000000ffff047224 */ /* 0x000fe200078e0014 */
[----:B------:R-:W-:Y:S01]  /*0cd0*/  LOP3.LUT R12, RZ, R3, RZ, 0x33, !PT ;  /* 0x00000003ff0c7212 */ /* 0x000fe200078e33ff */
[----:B------:R-:W3:Y:S01]  /*0ce0*/  LDC R25, c[0x0][0x610] ;  /* 0x00018400ff197b82 */ /* 0x000ee20000000800 */
[----:B------:R-:W-:Y:S05]  /*0cf0*/  @!P0 BRA `(.L_x_10) ;  /* 0x0000000000288947 */ /* 0x000fea0003800000 */
[----:B------:R-:W4:Y:S02]  /*0d00*/  LDC R3, c[0x0][0x64c] ;  /* 0x00019300ff037b82 */ /* 0x000f240000000800 */
[----:B----4-:R-:W-:-:S05]  /*0d10*/  IADD3 R3, P0, R20, R3, RZ ;  /* 0x0000000314037210 */ /* 0x010fca0007f1e0ff */
        /* <DEDUP_REMOVED lines=8> */
.L_x_10:
[----:B-1----:R-:W-:Y:S01]  /*0da0*/  SHF.R.U64 R4, R4, R15, R5 ;  /* 0x0000000f04047219 */ /* 0x002fe20000001205 */
[----:B0-----:R-:W-:Y:S01]  /*0db0*/  VIADD R5, R24, 0xffffffff ;  /* 0xffffffff18057836 */ /* 0x001fe20000000000 */
[----:B------:R-:W-:Y:S02]  /*0dc0*/  SHF.L.U32 R3, R23, R28, RZ ;  /* 0x0000001c17037219 */ /* 0x000fe400000006ff */
[----:B------:R-:W-:Y:S01]  /*0dd0*/  LOP3.LUT R12, R27, R12, RZ, 0xc0, !PT ;  /* 0x0000000c1b0c7212 */ /* 0x000fe200078ec0ff */
[----:B------:R-:W-:Y:S01]  /*0de0*/  IMAD.MOV R8, RZ, RZ, -R4 ;  /* 0x000000ffff087224 */ /* 0x000fe200078e0a04 */
[----:B------:R-:W-:-:S03]  /*0df0*/  SEL R7, R7, R22, !P1 ;  /* 0x0000001607077207 */ /* 0x000fc60004800000 */
[----:B------:R-:W-:Y:S01]  /*0e00*/  IMAD R12, R3, R4, R12 ;  /* 0x00000004030c7224 */ /* 0x000fe200078e020c */
[----:B------:R-:W-:Y:S01]  /*0e10*/  LOP3.LUT R4, R14, R5, RZ, 0xc0, !PT ;  /* 0x000000050e047212 */ /* 0x000fe200078ec0ff */
[----:B--2---:R-:W-:Y:S02]  /*0e20*/  IMAD R3, R8, R21, R20 ;  /* 0x0000001508037224 */ /* 0x004fe400078e0214 */
[----:B---3--:R-:W-:Y:S02]  /*0e30*/  IMAD R7, R12, R25, R7 ;  /* 0x000000190c077224 */ /* 0x008fe400078e0207 */
[----:B------:R-:W-:Y:S02]  /*0e40*/  IMAD.MOV.U32 R5, RZ, RZ, 0x1 ;  /* 0x00000001ff057424 */ /* 0x000fe400078e00ff */
[----:B------:R-:W-:-:S03]  /*0e50*/  IMAD R4, R3, R24, R4 ;  /* 0x0000001803047224 */ /* 0x000fc600078e0204 */
[----:B------:R-:W-:Y:S02]  /*0e60*/  PRMT R3, R5, 0x7610, R3 ;  /* 0x0000761005037816 */ /* 0x000fe40000000003 */
[----:B------:R-:W-:Y:S02]  /*0e70*/  SEL R100, R4, R7, !P1 ;  /* 0x0000000704647207 */ /* 0x000fe40004800000 */
[----:B------:R-:W-:-:S07]  /*0e80*/  SEL R101, R7, R4, !P1 ;  /* 0x0000000407657207 */ /* 0x000fce0004800000 */
.L_x_8:
[----:B------:R-:W-:-:S08]  /*0e90*/  NOP ;  /* 0x0000000000007918 */ /* 0x000fd00000000000 */
[----:B------:R-:W0:Y:S02]  /*0ea0*/  USETMAXREG.TRY_ALLOC.CTAPOOL UP0, 0xe8 ;  /* 0x000000e8000079c8 */ /* 0x000e240008000600 */
[----:B0-----:R-:W-:-:S13]  /*0eb0*/  PLOP3.LUT P0, PT, PT, PT, UP0, 0x80, 0x0 ;  /* 0x000000000000781c */ /* 0x001fda0003f0f008 */
[----:B------:R-:W-:Y:S05]  /*0ec0*/  @!P0 BRA `(.L_x_8) ;  /* 0xfffffffc00f08947 */ /* 0x000fea000383ffff */
[----:B------:R-:W-:Y:S01]  /*0ed0*/  ULDC.64 UR4, c[0x0][0x598] ;  /* 0x0001660000047ab9 */ /* 0x000fe20000000a00 */
[----:B------:R-:W-:Y:S01]  /*0ee0*/  ULDC.64 UR36, c[0x0][0x208] ;  /* 0x0000820000247ab9 */ /* 0x000fe20000000a00 */
[----:B------:R-:W-:-:S04]  /*0ef0*/  ISETP.NE.U32.AND P0, PT, RZ, UR4, PT ;  /* 0x00000004ff007c0c */ /* 0x000fc8000bf05070 */
[----:B------:R-:W-:-:S13]  /*0f00*/  ISETP.NE.AND.EX P0, PT, RZ, UR5, PT, P0 ;  /* 0x00000005ff007c0c */ /* 0x000fda000bf05300 */
[----:B------:R-:W-:Y:S05]  /*0f10*/  @!P0 BRA `(.L_x_11) ;  /* 0x00000000001c8947 */ /* 0x000fea0003800000 */
[----:B------:R-:W0:Y:S02]  /*0f20*/  LDC.64 R4, c[0x0][0x598] ;  /* 0x00016600ff047b82 */ /* 0x000e240000000a00 */
[----:B0-----:R-:W2:Y:S02]  /*0f30*/  LDG.E.64 R4, desc[UR36][R4.64] ;  /* 0x0000002404047981 */ /* 0x001ea4000c1e1b00 */
[----:B--2---:R-:W-:-:S04]  /*0f40*/  ISETP.NE.U32.AND P0, PT, R4, RZ, PT ;  /* 0x000000ff0400720c */ /* 0x004fc80003f05070 */
[----:B------:R-:W-:-:S13]  /*0f50*/  ISETP.NE.AND.EX P0, PT, R5, RZ, PT, P0 ;  /* 0x000000ff0500720c */ /* 0x000fda0003f05300 */
[----:B------:R-:W-:Y:S05]  /*0f60*/  @!P0 BRA `(.L_x_11) ;  /* 0x0000000000088947 */ /* 0x000fea0003800000 */
[----:B------:R0:W5:Y:S01]  /*0f70*/  LD.E R88, desc[UR36][R4.64] ;  /* 0x0000002404587980 */ /* 0x000162000c101900 */
[----:B------:R-:W-:Y:S05]  /*0f80*/  BRA `(.L_x_12) ;  /* 0x0000000000247947 */ /* 0x000fea0003800000 */
.L_x_11:
[----:B------:R-:W-:Y:S02]  /*0f90*/  ULDC.64 UR4, c[0x0][0x588] ;  /* 0x0001620000047ab9 */ /* 0x000fe40000000a00 */
[----:B------:R-:W-:-:S04]  /*0fa0*/  ISETP.NE.U32.AND P0, PT, RZ, UR4, PT ;  /* 0x00000004ff007c0c */ /* 0x000fc8000bf05070 */
[----:B------:R-:W-:-:S13]  /*0fb0*/  ISETP.NE.AND.EX P0, PT, RZ, UR5, PT, P0 ;  /* 0x00000005ff007c0c */ /* 0x000fda000bf05300 */
[----:B------:R-:W-:Y:S05]  /*0fc0*/  @!P0 BRA `(.L_x_13) ;  /* 0x00000000000c8947 */ /* 0x000fea0003800000 */
[----:B------:R-:W0:Y:S02]  /*0fd0*/  LDC.64 R88, c[0x0][0x588] ;  /* 0x00016200ff587b82 */ /* 0x000e240000000a00 */
[----:B0-----:R1:W5:Y:S01]  /*0fe0*/  LDG.E R88, desc[UR36][R88.64] ;  /* 0x0000002458587981 */ /* 0x001362000c1e1900 */
[----:B------:R-:W-:Y:S05]  /*0ff0*/  BRA `(.L_x_12) ;  /* 0x0000000000087947 */ /* 0x000fea0003800000 */
.L_x_13:
[----:B------:R-:W-:Y:S02]  /*1000*/  ULDC UR4, c[0x0][0x580] ;  /* 0x0001600000047ab9 */ /* 0x000fe40000000800 */
[----:B------:R-:W-:-:S07]  /*1010*/  IMAD.U32 R88, RZ, RZ, UR4 ;  /* 0x00000004ff587e24 */ /* 0x000fce000f8e00ff */
.L_x_12:
[----:B------:R-:W-:Y:S02]  /*1020*/  ULDC.64 UR4, c[0x0][0x5a0] ;  /* 0x0001680000047ab9 */ /* 0x000fe40000000a00 */
[----:B------:R-:W-:-:S04]  /*1030*/  ISETP.NE.U32.AND P0, PT, RZ, UR4, PT ;  /* 0x00000004ff007c0c */ /* 0x000fc8000bf05070 */
[----:B------:R-:W-:-:S13]  /*1040*/  ISETP.NE.AND.EX P0, PT, RZ, UR5, PT, P0 ;  /* 0x00000005ff007c0c */ /* 0x000fda000bf05300 */
[----:B------:R-:W-:Y:S05]  /*1050*/  @!P0 BRA `(.L_x_14) ;  /* 0x00000000001c8947 */ /* 0x000fea0003800000 */
[----:B0-----:R-:W0:Y:S02]  /*1060*/  LDC.64 R4, c[0x0][0x5a0] ;  /* 0x00016800ff047b82 */ /* 0x001e240000000a00 */
[----:B0-----:R-:W2:Y:S02]  /*1070*/  LDG.E.64 R4, desc[UR36][R4.64] ;  /* 0x0000002404047981 */ /* 0x001ea4000c1e1b00 */
[----:B--2---:R-:W-:-:S04]  /*1080*/  ISETP.NE.U32.AND P0, PT, R4, RZ, PT ;  /* 0x000000ff0400720c */ /* 0x004fc80003f05070 */
[----:B------:R-:W-:-:S13]  /*1090*/  ISETP.NE.AND.EX P0, PT, R5, RZ, PT, P0 ;  /* 0x000000ff0500720c */ /* 0x000fda0003f05300 */
[----:B------:R-:W-:Y:S05]  /*10a0*/  @!P0 BRA `(.L_x_14) ;  /* 0x0000000000088947 */ /* 0x000fea0003800000 */
[----:B-1----:R0:W5:Y:S01]  /*10b0*/  LD.E R89, desc[UR36][R4.64] ;  /* 0x0000002404597980 */ /* 0x002162000c101900 */
[----:B------:R-:W-:Y:S05]  /*10c0*/  BRA `(.L_x_15) ;  /* 0x0000000000247947 */ /* 0x000fea0003800000 */
.L_x_14:
[----:B------:R-:W-:Y:S02]  /*10d0*/  ULDC.64 UR4, c[0x0][0x590] ;  /* 0x0001640000047ab9 */ /* 0x000fe40000000a00 */
[----:B------:R-:W-:-:S04]  /*10e0*/  ISETP.NE.U32.AND P0, PT, RZ, UR4, PT ;  /* 0x00000004ff007c0c */ /* 0x000fc8000bf05070 */
[----:B------:R-:W-:-:S13]  /*10f0*/  ISETP.NE.AND.EX P0, PT, RZ, UR5, PT, P0 ;  /* 0x00000005ff007c0c */ /* 0x000fda000bf05300 */
[----:B------:R-:W-:Y:S05]  /*1100*/  @!P0 BRA `(.L_x_16) ;  /* 0x00000000000c8947 */ /* 0x000fea0003800000 */
[----:B0-----:R-:W1:Y:S02]  /*1110*/  LDC.64 R4, c[0x0][0x590] ;  /* 0x00016400ff047b82 */ /* 0x001e640000000a00 */
[----:B-1----:R1:W5:Y:S01]  /*1120*/  LDG.E R89, desc[UR36][R4.64] ;  /* 0x0000002404597981 */ /* 0x002362000c1e1900 */
[----:B------:R-:W-:Y:S05]  /*1130*/  BRA `(.L_x_15) ;  /* 0x0000000000087947 */ /* 0x000fea0003800000 */
.L_x_16:
[----:B------:R-:W-:Y:S02]  /*1140*/  ULDC UR4, c[0x0][0x584] ;  /* 0x0001610000047ab9 */ /* 0x000fe40000000800 */
[----:B-1----:R-:W-:-:S07]  /*1150*/  IMAD.U32 R89, RZ, RZ, UR4 ;  /* 0x00000004ff597e24 */ /* 0x002fce000f8e00ff */
.L_x_15:
[----:B------:R-:W-:-:S13]  /*1160*/  LOP3.LUT P0, RZ, R3, 0xff, RZ, 0xc0, !PT ;  /* 0x000000ff03ff7812 */ /* 0x000fda000780c0ff */
[----:B------:R-:W-:Y:S05]  /*1170*/  @!P0 EXIT ;  /* 0x000000000000894d */ /* 0x000fea0003800000 */
[----:B------:R-:W2:Y:S01]  /*1180*/  LDC R92, c[0x0][0x658] ;  /* 0x00019600ff5c7b82 */ /* 0x000ea20000000800 */
[----:B------:R-:W-:Y:S01]  /*1190*/  ULDC.64 UR6, c[0x0][0x288] ;  /* 0x0000a20000067ab9 */ /* 0x000fe20000000a00 */
[----:B------:R-:W-:Y:S01]  /*11a0*/  LOP3.LUT R6, R6, 0x1, RZ, 0xc0, !PT ;  /* 0x0000000106067812 */ /* 0x000fe200078ec0ff */
[----:B------:R-:W-:Y:S01]  /*11b0*/  UIADD3 UR4, UR7, 0x3f, URZ ;  /* 0x0000003f07047890 */ /* 0x000fe2000fffe03f */
[----:B------:R-:W-:Y:S01]  /*11c0*/  SHF.R.U32.HI R3, RZ, 0x2, R94 ;  /* 0x00000002ff037819 */ /* 0x000fe2000001165e */
[----:B01----:R-:W-:Y:S01]  /*11d0*/  IMAD.MOV.U32 R5, RZ, RZ, -0x1 ;  /* 0xffffffffff057424 */ /* 0x003fe200078e00ff */
[----:B------:R-:W-:Y:S01]  /*11e0*/  SHF.R.U32.HI R0, RZ, 0x1, R0 ;  /* 0x00000001ff007819 */ /* 0x000fe20000011600 */
[----:B------:R-:W-:Y:S01]  /*11f0*/  USHF.R.S32.HI UR5, URZ, 0x1f, UR4 ;  /* 0x0000001f3f057899 */ /* 0x000fe20008011404 */
[----:B------:R-:W0:Y:S01]  /*1200*/  LDC.64 R90, c[0x0][0x5c8] ;  /* 0x00017200ff5a7b82 */ /* 0x000e220000000a00 */
[----:B------:R-:W-:Y:S01]  /*1210*/  IMAD.SHL.U32 R22, R6, 0x40, RZ ;  /* 0x0000004006167824 */ /* 0x000fe200078e00ff */
[----:B------:R-:W-:Y:S01]  /*1220*/  LOP3.LUT R3, R3, 0x7, RZ, 0xc0, !PT ;  /* 0x0000000703037812 */ /* 0x000fe200078ec0ff */
[----:B------:R-:W-:Y:S01]  /*1230*/  ULEA.HI UR5, UR5, UR4, URZ, 0x6 ;  /* 0x0000000405057291 */ /* 0x000fe2000f8f303f */
[----:B------:R-:W-:Y:S01]  /*1240*/  LOP3.LUT R0, R0, 0x30, RZ, 0xc0, !PT ;  /* 0x0000003000007812 */ /* 0x000fe200078ec0ff */
[----:B------:R-:W-:Y:S01]  /*1250*/  IMAD.MOV.U32 R7, RZ, RZ, 0x1 ;  /* 0x00000001ff077424 */ /* 0x000fe200078e00ff */
[--C-:B------:R-:W-:Y:S01]  /*1260*/  LOP3.LUT R22, R22, 0x40, R3.reuse, 0xe2, !PT ;  /* 0x0000004016167812 */ /* 0x100fe200078ee203 */
[----:B------:R-:W-:Y:S01]  /*1270*/  USHF.R.S32.HI UR43, URZ, 0x6, UR5 ;  /* 0x000000063f2b7899 */ /* 0x000fe20008011405 */
[----:B------:R-:W1:Y:S01]  /*1280*/  LDC R96, c[0x0][0x600] ;  /* 0x00018000ff607b82 */ /* 0x000e620000000800 */
[----:B------:R-:W-:Y:S01]  /*1290*/  IADD3 R3, RZ, -R0, -R3 ;  /* 0x80000000ff037210 */ /* 0x000fe20007ffe803 */
[----:B------:R-:W-:Y:S01]  /*12a0*/  IMAD.U32 R4, RZ, RZ, UR6 ;  /* 0x00000006ff047e24 */ /* 0x000fe2000f8e00ff */
[C---:B------:R-:W-:Y:S01]  /*12b0*/  LOP3.LUT R93, R94.reuse, 0x3, RZ, 0xc0, !PT ;  /* 0x000000035e5d7812 */ /* 0x040fe200078ec0ff */
[----:B------:R-:W-:Y:S01]  /*12c0*/  UISETP.LT.AND UP0, UPT, UR43, 0x1, UPT ;  /* 0x000000012b00788c */ /* 0x000fe2000bf01270 */
[----:B------:R-:W-:Y:S01]  /*12d0*/  LOP3.LUT R95, R94, 0x80, RZ, 0xc0, !PT ;  /* 0x000000805e5f7812 */ /* 0x000fe200078ec0ff */
[----:B------:R-:W-:Y:S01]  /*12e0*/  IMAD R3, R6, -0x40, R3 ;  /* 0xffffffc006037824 */ /* 0x000fe200078e0203 */
[----:B------:R-:W-:Y:S01]  /*12f0*/  ULDC UR4, c[0x0][0x284] ;  /* 0x0000a10000047ab9 */ /* 0x000fe20000000800 */
[----:B--2---:R-:W-:Y:S01]  /*1300*/  SHF.L.U32 R5, R5, R92, RZ ;  /* 0x0000005c05057219 */ /* 0x004fe200000006ff */
[----:B------:R-:W-:Y:S01]  /*1310*/  USEL UR44, UR43, 0x1, UP0 ;  /* 0x000000012b2c7887 */ /* 0x000fe20008000000 */
[----:B------:R-:W-:Y:S01]  /*1320*/  IMAD R93, R93, -0x2, R4 ;  /* 0xfffffffe5d5d7824 */ /* 0x000fe200078e0204 */
[----:B------:R-:W-:Y:S01]  /*1330*/  LOP3.LUT R22, R22, R0, RZ, 0xfc, !PT ;  /* 0x0000000016167212 */ /* 0x000fe200078efcff */
[----:B------:R-:W-:Y:S01]  /*1340*/  IMAD.SHL.U32 R94, R94, 0x2, RZ ;  /* 0x000000025e5e7824 */ /* 0x000fe200078e00ff */
[----:B------:R-:W-:Y:S01]  /*1350*/  SHF.L.U32 R92, R7, R92, RZ ;  /* 0x0000005c075c7219 */ /* 0x000fe200000006ff */
[----:B------:R-:W-:Y:S01]  /*1360*/  VIADD R98, R3, UR4 ;  /* 0x0000000403627c36 */ /* 0x000fe20008000000 */
[----:B------:R-:W-:Y:S01]  /*1370*/  LOP3.LUT R103, R18, 0x1, RZ, 0xfc, !PT ;  /* 0x0000000112677812 */ /* 0x000fe200078efcff */
[----:B------:R-:W-:Y:S01]  /*1380*/  IMAD.MOV.U32 R23, RZ, RZ, RZ ;  /* 0x000000ffff177224 */ /* 0x000fe200078e00ff */
[C---:B0-----:R-:W-:Y:S01]  /*1390*/  SHF.L.U64.HI R91, R90.reuse, 0x3, R91 ;  /* 0x000000035a5b7819 */ /* 0x041fe2000001025b */
[----:B------:R-:W-:Y:S01]  /*13a0*/  IMAD.SHL.U32 R90, R90, 0x8, RZ ;  /* 0x000000085a5a7824 */ /* 0x000fe200078e00ff */
[----:B------:R-:W-:Y:S01]  /*13b0*/  SHF.R.U32.HI R95, RZ, 0x7, R95 ;  /* 0x00000007ff5f7819 */ /* 0x000fe2000001165f */
[----:B------:R-:W-:Y:S01]  /*13c0*/  UIADD3 UR44, UR43, -UR44, URZ ;  /* 0x8000002c2b2c7290 */ /* 0x000fe2000fffe03f */
[----:B------:R-:W-:Y:S01]  /*13d0*/  LOP3.LUT R97, RZ, R5, RZ, 0x33, !PT ;  /* 0x00000005ff617212 */ /* 0x000fe200078e33ff */
[----:B------:R-:W-:Y:S01]  /*13e0*/  UMOV UR40, URZ ;  /* 0x0000003f00287c82 */ /* 0x000fe20008000000 */
[----:B------:R-:W-:Y:S01]  /*13f0*/  UMOV UR42, URZ ;  /* 0x0000003f002a7c82 */ /* 0x000fe20008000000 */
[----:B-1----:R-:W-:-:S08]  /*1400*/  VIADD R96, R96, 0xffffffff ;  /* 0xffffffff60607836 */ /* 0x002fd00000000000 */
.L_x_162:
[----:B0-----:R-:W0:Y:S01]  /*1410*/  SHFL.IDX PT, R0, R95, RZ, 0x1f ;  /* 0x00001fff5f007589 */ /* 0x001e2200000e0000 */
[----:B-1----:R-:W1:Y:S01]  /*1420*/  S2UR UR7, SR_CgaCtaId ;  /* 0x00000000000779c3 */ /* 0x002e620000008800 */
[----:B------:R-:W-:Y:S01]  /*1430*/  UMOV UR6, 0x400 ;  /* 0x0000040000067882 */ /* 0x000fe20000000000 */
[----:B0-----:R-:W-:Y:S01]  /*1440*/  R2UR UR4, R0 ;  /* 0x00000000000472ca */ /* 0x001fe200000e0000 */
[----:B-1----:R-:W-:-:S12]  /*1450*/  ULEA UR6, UR7, UR6, 0x18 ;  /* 0x0000000607067291 */ /* 0x002fd8000f8ec03f */
[----:B------:R-:W-:-:S04]  /*1460*/  ULEA.HI UR5, UR4, UR4, URZ, 0x1 ;  /* 0x0000000404057291 */ /* 0x000fc8000f8f083f */
[----:B------:R-:W-:-:S04]  /*1470*/  ULOP3.LUT UR5, UR5, 0x7fffe, URZ, 0xc0, !UPT ;  /* 0x0007fffe05057892 */ /* 0x000fc8000f8ec03f */
[----:B------:R-:W-:-:S03]  /*1480*/  UIADD3 UR5, UR4, -UR5, URZ ;  /* 0x8000000504057290 */ /* 0x000fc6000fffe03f */
[----:B------:R-:W-:Y:S01]  /*1490*/  ULDC UR4, c[0x0][0x28c] ;  /* 0x0000a30000047ab9 */ /* 0x000fe20000000800 */
[----:B------:R-:W-:Y:S01]  /*14a0*/  ULEA UR5, UR5, UR6, 0xd ;  /* 0x0000000605057291 */ /* 0x000fe2000f8e683f */
[----:B------:R-:W-:-:S03]  /*14b0*/  ISETP.LT.AND P0, PT, RZ, UR4, PT ;  /* 0x00000004ff007c0c */ /* 0x000fc6000bf01270 */
[----:B------:R-:W-:-:S04]  /*14c0*/  UIADD3 UR5, UR5, 0x100, URZ ;  /* 0x0000010005057890 */ /* 0x000fc8000fffe03f */
[----:B------:R-:W-:-:S04]  /*14d0*/  USHF.R.U32.HI UR5, URZ, 0x4, UR5 ;  /* 0x000000043f057899 */ /* 0x000fc80008011605 */
[----:B------:R-:W-:-:S04]  /*14e0*/  ULOP3.LUT UR5, UR5, 0x3fff, URZ, 0xc0, !UPT ;  /* 0x00003fff05057892 */ /* 0x000fc8000f8ec03f */
[----:B------:R-:W-:Y:S01]  /*14f0*/  ULOP3.LUT UR45, UR5, 0x10000, URZ, 0xfc, !UPT ;  /* 0x00010000052d7892 */ /* 0x000fe2000f8efc3f */
[----:B---345:R-:W-:Y:S11]  /*1500*/  @P0 BRA `(.L_x_17) ;  /* 0x0000000000400947 */ /* 0x038ff60003800000 */
[----:B------:R-:W-:Y:S01]  /*1510*/  MOV R0, 0x0 ;  /* 0x0000000000007802 */ /* 0x000fe20000000f00 */
[----:B------:R-:W-:Y:S01]  /*1520*/  ULDC.64 UR4, c[0x4][0x68] ;  /* 0x01001a0000047ab9 */ /* 0x000fe20000000a00 */
[----:B------:R-:W-:Y:S01]  /*1530*/  ULDC.64 UR6, c[0x4][0x8] ;  /* 0x0100020000067ab9 */ /* 0x000fe20000000a00 */
[----:B------:R-:W-:Y:S01]  /*1540*/  IMAD.U32 R4, RZ, RZ, UR4 ;  /* 0x00000004ff047e24 */ /* 0x000fe2000f8e00ff */
[----:B------:R0:W1:Y:S01]  /*1550*/  LDC.64 R14, c[0x4][R0] ;  /* 0x01000000000e7b82 */ /* 0x0000620000000a00 */
[----:B------:R-:W-:Y:S01]  /*1560*/  IMAD.U32 R5, RZ, RZ, UR5 ;  /* 0x00000005ff057e24 */ /* 0x000fe2000f8e00ff */
[----:B------:R-:W-:Y:S01]  /*1570*/  ULDC.64 UR4, c[0x4][0x70] ;  /* 0x01001c0000047ab9 */ /* 0x000fe20000000a00 */
[----:B------:R-:W-:Y:S02]  /*1580*/  IMAD.U32 R10, RZ, RZ, UR6 ;  /* 0x00000006ff0a7e24 */ /* 0x000fe4000f8e00ff */
[----:B------:R-:W-:Y:S02]  /*1590*/  IMAD.U32 R6, RZ, RZ, UR4 ;  /* 0x00000004ff067e24 */ /* 0x000fe4000f8e00ff */
[----:B------:R-:W-:-:S02]  /*15a0*/  IMAD.U32 R7, RZ, RZ, UR5 ;  /* 0x00000005ff077e24 */ /* 0x000fc4000f8e00ff */
[----:B------:R-:W-:Y:S02]  /*15b0*/  IMAD.U32 R11, RZ, RZ, UR7 ;  /* 0x00000007ff0b7e24 */ /* 0x000fe4000f8e00ff */
[----:B------:R-:W-:Y:S02]  /*15c0*/  IMAD.MOV.U32 R8, RZ, RZ, 0x1e1 ;  /* 0x000001e1ff087424 */ /* 0x000fe400078e00ff */
[----:B------:R-:W-:Y:S02]  /*15d0*/  IMAD.MOV.U32 R12, RZ, RZ, 0x1 ;  /* 0x00000001ff0c7424 */ /* 0x000fe400078e00ff */
[----:B0-----:R-:W-:-:S07]  /*15e0*/  IMAD.MOV.U32 R13, RZ, RZ, RZ ;  /* 0x000000ffff0d7224 */ /* 0x001fce00078e00ff */
[----:B------:R-:W-:-:S07]  /*15f0*/  LEPC R20, `(.L_x_17) ;  /* 0x000000001014794e */ /* 0x000fce0000000000 */
[----:B-1---5:R-:W-:Y:S05]  /*1600*/  CALL.ABS.NOINC R14 ;  /* 0x000000000e007343 */ /* 0x022fea0003c00000 */
.L_x_17:
[----:B------:R-:W-:-:S13]  /*1610*/  ISETP.NE.AND P0, PT, R103, 0x3, PT ;  /* 0x000000036700780c */ /* 0x000fda0003f05270 */
[----:B------:R-:W-:Y:S05]  /*1620*/  @!P0 BRA `(.L_x_18) ;  /* 0x0000000000048947 */ /* 0x000fea0003800000 */
[----:B------:R-:W-:Y:S01]  /*1630*/  BPT.TRAP 0x1 ;  /* 0x000000040000795c */ /* 0x000fe20000300000 */
.L_x_18:
[----:B------:R-:W0:Y:S01]  /*1640*/  S2UR UR5, SR_CgaCtaId ;  /* 0x00000000000579c3 */ /* 0x000e220000008800 */
[----:B------:R-:W-:Y:S01]  /*1650*/  UMOV UR4, 0x400 ;  /* 0x0000040000047882 */ /* 0x000fe20000000000 */
[----:B------:R-:W-:Y:S02]  /*1660*/  IMAD.U32 R0, RZ, RZ, UR40 ;  /* 0x00000028ff007e24 */ /* 0x000fe4000f8e00ff */
[----:B------:R-:W-:-:S03]  /*1670*/  IMAD.U32 R3, RZ, RZ, UR42 ;  /* 0x0000002aff037e24 */ /* 0x000fc6000f8e00ff */
[----:B------:R-:W-:Y:S01]  /*1680*/  SHF.L.U32 R0, R0, 0x1f, RZ ;  /* 0x0000001f00007819 */ /* 0x000fe200000006ff */
[----:B0-----:R-:W-:-:S06]  /*1690*/  ULEA UR4, UR5, UR4, 0x18 ;  /* 0x0000000405047291 */ /* 0x001fcc000f8ec03f */
[----:B------:R-:W-:-:S04]  /*16a0*/  IMAD.U32 R6, RZ, RZ, UR4 ;  /* 0x00000004ff067e24 */ /* 0x000fc8000f8e00ff */
[----:B------:R-:W-:-:S04]  /*16b0*/  IMAD R3, R3, 0x8, R6 ;  /* 0x0000000803037824 */ /* 0x000fc800078e0206 */
[----:B------:R0:W1:Y:S01]  /*16c0*/  SYNCS.PHASECHK.TRANS64.TRYWAIT P1, [R3+URZ], R0 ;  /* 0x00000000030075a7 */ /* 0x000062000802017f */
[----:B------:R-:W-:Y:S05]  /*16d0*/  @!P0 BRA `(.L_x_19) ;  /* 0x0000000000048947 */ /* 0x000fea0003800000 */
[----:B------:R-:W-:Y:S01]  /*16e0*/  BPT.TRAP 0x1 ;  /* 0x000000040000795c */ /* 0x000fe20000300000 */
.L_x_19:
[----:B------:R-:W-:-:S05]  /*16f0*/  IMAD.U32 R4, RZ, RZ, UR44 ;  /* 0x0000002cff047e24 */ /* 0x000fca000f8e00ff */
[----:B------:R-:W-:Y:S01]  /*1700*/  ISETP.GE.AND P2, PT, R4, 0x1, PT ;  /* 0x000000010400780c */ /* 0x000fe20003f46270 */
[----:B-1----:R-:W-:-:S12]  /*1710*/  @P1 BRA `(.L_x_20) ;  /* 0x0000000000081947 */ /* 0x002fd80003800000 */
[----:B------:R-:W1:Y:S02]  /*1720*/  SYNCS.PHASECHK.TRANS64.TRYWAIT P1, [R3+URZ], R0 ;  /* 0x00000000030075a7 */ /* 0x000e64000802017f */
[----:B-1----:R-:W-:Y:S05]  /*1730*/  @!P1 BRA `(.L_x_21) ;  /* 0x0000006800589947 */ /* 0x002fea0003800000 */
.L_x_20:
[----:B------:R-:W-:Y:S05]  /*1740*/  WARPSYNC.ALL ;  /* 0x0000000000007948 */ /* 0x000fea0003800000 */
[----:B------:R-:W-:Y:S01]  /*1750*/  R2UR UR4, R6 ;  /* 0x00000000060472ca */ /* 0x000fe200000e0000 */
[----:B------:R-:W-:Y:S01]  /*1760*/  ULEA UR5, UR42, UR45, 0xb ;  /* 0x0000002d2a057291 */ /* 0x000fe2000f8e583f */
[----:B------:R-:W-:Y:S01]  /*1770*/  WARPGROUP.ARRIVE ;  /* 0x00000000000079c5 */ /* 0x000fe20000000000 */
[----:B------:R-:W-:Y:S01]  /*1780*/  UMOV UR9, 0x40000040 ;  /* 0x4000004000097882 */ /* 0x000fe20000000000 */
[----:B------:R-:W-:-:S04]  /*1790*/  UMOV UR11, 0x40000040 ;  /* 0x40000040000b7882 */ /* 0x000fc80000000000 */
[----:B------:R-:W-:-:S05]  /*17a0*/  UMOV UR8, UR5 ;  /* 0x0000000500087c82 */ /* 0x000fca0008000000 */
[----:B------:R-:W-:-:S04]  /*17b0*/  UIADD3 UR4, UR4, 0x20100, URZ ;  /* 0x0002010004047890 */ /* 0x000fc8000fffe03f */
[----:B------:R-:W-:-:S04]  /*17c0*/  USHF.R.U32.HI UR4, URZ, 0x4, UR4 ;  /* 0x000000043f047899 */ /* 0x000fc80008011604 */
[----:B------:R-:W-:-:S04]  /*17d0*/  ULOP3.LUT UR4, UR4, 0x3fff, URZ, 0xc0, !UPT ;  /* 0x00003fff04047892 */ /* 0x000fc8000f8ec03f */
[----:B------:R-:W-:-:S04]  /*17e0*/  ULOP3.LUT UR4, UR4, 0x10000, URZ, 0xfc, !UPT ;  /* 0x0001000004047892 */ /* 0x000fc8000f8efc3f */
[----:B------:R-:W-:-:S07]  /*17f0*/  ULEA UR6, UR42, UR4, 0xb ;  /* 0x000000042a067291 */ /* 0x000fce000f8e583f */
[----:B------:R-:W-:Y:S02]  /*1800*/  UMOV UR10, UR6 ;  /* 0x00000006000a7c82 */ /* 0x000fe40008000000 */
[----:B------:R-:W-:Y:S01]  /*1810*/  HGMMA.64x128x8.F32.TF32 R24, gdesc[UR8], RZ, !UPT, gsb0 ;  /* 0x05e00000081879f0 */ /* 0x000fe2000c0028ff */
[----:B------:R-:W-:Y:S02]  /*1820*/  UIADD3 UR8, UR5, 0x2, URZ ;  /* 0x0000000205087890 */ /* 0x000fe4000fffe03f */
[----:B------:R-:W-:Y:S01]  /*1830*/  UIADD3 UR10, UR6, 0x2, URZ ;  /* 0x00000002060a7890 */ /* 0x000fe2000fffe03f */
[----:B------:R-:W-:Y:S01]  /*1840*/  UMOV UR9, 0x40000040 ;  /* 0x4000004000097882 */ /* 0x000fe20000000000 */
[----:B------:R-:W-:Y:S01]  /*1850*/  UMOV UR11, 0x40000040 ;  /* 0x40000040000b7882 */ /* 0x000fe20000000000 */
[----:B------:R-:W-:Y:S02]  /*1860*/  WARPGROUP.DEPBAR.LE gsb0, 0x0 ;  /* 0x00008000000079c5 */ /* 0x000fe40000010000 */
[----:B------:R-:W-:-:S06]  /*1870*/  WARPGROUP.ARRIVE ;  /* 0x00000000000079c5 */ /* 0x000fcc0000000000 */
[----:B------:R-:W-:Y:S01]  /*1880*/  HGMMA.64x128x8.F32.TF32 R24, gdesc[UR8], R24, gsb0 ;  /* 0x05e00000081879f0 */ /* 0x000fe20008002818 */
        /* <DEDUP_REMOVED lines=41> */
[----:B------:R-:W-:Y:S03]  /*1b20*/  HGMMA.64x128x8.F32.TF32 R24, gdesc[UR8], R24, gsb0 ;  /* 0x05e00000081879f0 */ /* 0x000fe60008002818 */
[----:B------:R-:W-:Y:S02]  /*1b30*/  WARPGROUP.DEPBAR.LE gsb0, 0x0 ;  /* 0x00008000000079c5 */ /* 0x000fe40000010000 */
[----:B------:R-:W-:Y:S05]  /*1b40*/  @!P2 BRA `(.L_x_22) ;  /* 0x000000040098a947 */ /* 0x000fea0003800000 */
[----:B------:R-:W-:Y:S01]  /*1b50*/  UIADD3 UR5, UR42, 0x1, URZ ;  /* 0x000000012a057890 */ /* 0x000fe2000fffe03f */
[----:B01----:R-:W-:Y:S02]  /*1b60*/  IMAD.U32 R0, RZ, RZ, UR44 ;  /* 0x0000002cff007e24 */ /* 0x003fe4000f8e00ff */
[----:B------:R-:W-:Y:S01]  /*1b70*/  IMAD.U32 R3, RZ, RZ, UR42 ;  /* 0x0000002aff037e24 */ /* 0x000fe2000f8e00ff */
[----:B------:R-:W-:-:S04]  /*1b80*/  UISETP.NE.AND UP0, UPT, UR5, 0x4, UPT ;  /* 0x000000040500788c */ /* 0x000fc8000bf05270 */
[----:B------:R-:W-:Y:S02]  /*1b90*/  USEL UR6, URZ, 0x1, UP0 ;  /* 0x000000013f067887 */ /* 0x000fe40008000000 */
[----:B------:R-:W-:Y:S02]  /*1ba0*/  USEL UR5, UR5, URZ, UP0 ;  /* 0x0000003f05057287 */ /* 0x000fe40008000000 */
[----:B------:R-:W-:-:S06]  /*1bb0*/  ULOP3.LUT UR6, UR40, UR6, URZ, 0x3c, !UPT ;  /* 0x0000000628067292 */ /* 0x000fcc000f8e3c3f */
[----:B------:R-:W-:-:S07]  /*1bc0*/  IMAD.U32 R7, RZ, RZ, UR6 ;  /* 0x00000006ff077e24 */ /* 0x000fce000f8e00ff */
.L_x_29:
[----:B------:R-:W-:Y:S05]  /*1bd0*/  @!P0 BRA `(.L_x_23) ;  /* 0x0000000000048947 */ /* 0x000fea0003800000 */
[----:B------:R-:W-:Y:S01]  /*1be0*/  BPT.TRAP 0x1 ;  /* 0x000000040000795c */ /* 0x000fe20000300000 */
.L_x_23:
[----:B------:R-:W0:Y:S01]  /*1bf0*/  S2UR UR7, SR_CgaCtaId ;  /* 0x00000000000779c3 */ /* 0x000e220000008800 */
[----:B------:R-:W-:Y:S01]  /*1c00*/  UMOV UR6, 0x400 ;  /* 0x0000040000067882 */ /* 0x000fe20000000000 */
[----:B------:R-:W-:Y:S01]  /*1c10*/  IMAD.U32 R5, RZ, RZ, UR5 ;  /* 0x00000005ff057e24 */ /* 0x000fe2000f8e00ff */
[----:B------:R-:W-:Y:S01]  /*1c20*/  SHF.L.U32 R4, R7, 0x1f, RZ ;  /* 0x0000001f07047819 */ /* 0x000fe200000006ff */
[----:B0-----:R-:W-:-:S06]  /*1c30*/  ULEA UR6, UR7, UR6, 0x18 ;  /* 0x0000000607067291 */ /* 0x001fcc000f8ec03f */
[----:B------:R-:W-:-:S04]  /*1c40*/  IMAD.U32 R6, RZ, RZ, UR6 ;  /* 0x00000006ff067e24 */ /* 0x000fc8000f8e00ff */
[----:B------:R-:W-:-:S04]  /*1c50*/  IMAD R5, R5, 0x8, R6 ;  /* 0x0000000805057824 */ /* 0x000fc800078e0206 */
[----:B------:R0:W1:Y:S01]  /*1c60*/  SYNCS.PHASECHK.TRANS64.TRYWAIT P1, [R5+URZ], R4 ;  /* 0x00000004050075a7 */ /* 0x000062000802017f */
[----:B------:R-:W-:Y:S05]  /*1c70*/  @!P0 BRA `(.L_x_24) ;  /* 0x0000000000048947 */ /* 0x000fea0003800000 */
[----:B------:R-:W-:Y:S01]  /*1c80*/  BPT.TRAP 0x1 ;  /* 0x000000040000795c */ /* 0x000fe20000300000 */
.L_x_24:
[----:B-1----:R-:W-:Y:S05]  /*1c90*/  @P1 BRA `(.L_x_25) ;  /* 0x0000000000081947 */ /* 0x002fea0003800000 */
[----:B------:R-:W1:Y:S02]  /*1ca0*/  SYNCS.PHASECHK.TRANS64.TRYWAIT P1, [R5+URZ], R4 ;  /* 0x00000004050075a7 */ /* 0x000e64000802017f */
[----:B-1----:R-:W-:Y:S05]  /*1cb0*/  @!P1 BRA `(.L_x_26) ;  /* 0x00000064000c9947 */ /* 0x002fea0003800000 */
.L_x_25:
[----:B------:R-:W-:Y:S01]  /*1cc0*/  ULEA UR6, UR5, UR45, 0xb ;  /* 0x0000002d05067291 */ /* 0x000fe2000f8e583f */
[----:B------:R-:W-:Y:S01]  /*1cd0*/  WARPGROUP.ARRIVE ;  /* 0x00000000000079c5 */ /* 0x000fe20000000000 */
[----:B------:R-:W-:Y:S01]  /*1ce0*/  ULEA UR7, UR5, UR4, 0xb ;  /* 0x0000000405077291 */ /* 0x000fe2000f8e583f */
[----:B------:R-:W-:Y:S01]  /*1cf0*/  UMOV UR9, 0x40000040 ;  /* 0x4000004000097882 */ /* 0x000fe20000000000 */
[----:B------:R-:W-:-:S03]  /*1d00*/  UMOV UR11, 0x40000040 ;  /* 0x40000040000b7882 */ /* 0x000fc60000000000 */
[----:B------:R-:W-:Y:S02]  /*1d10*/  UMOV UR8, UR6 ;  /* 0x0000000600087c82 */ /* 0x000fe40008000000 */
[----:B------:R-:W-:Y:S02]  /*1d20*/  UMOV UR10, UR7 ;  /* 0x00000007000a7c82 */ /* 0x000fe40008000000 */
[----:B------:R-:W-:Y:S01]  /*1d30*/  HGMMA.64x128x8.F32.TF32 R24, gdesc[UR8], R24, gsb0 ;  /* 0x05e00000081879f0 */ /* 0x000fe20008002818 */
[----:B------:R-:W-:Y:S02]  /*1d40*/  UIADD3 UR8, UR6, 0x2, URZ ;  /* 0x0000000206087890 */ /* 0x000fe4000fffe03f */
[----:B------:R-:W-:Y:S01]  /*1d50*/  UIADD3 UR10, UR7, 0x2, URZ ;  /* 0x00000002070a7890 */ /* 0x000fe2000fffe03f */
[----:B------:R-:W-:Y:S01]  /*1d60*/  UMOV UR9, 0x40000040 ;  /* 0x4000004000097882 */ /* 0x000fe20000000000 */
[----:B------:R-:W-:Y:S01]  /*1d70*/  UMOV UR11, 0x40000040 ;  /* 0x40000040000b7882 */ /* 0x000fe20000000000 */
[----:B------:R-:W-:-:S02]  /*1d80*/  WARPGROUP.DEPBAR.LE gsb0, 0x0 ;  /* 0x00008000000079c5 */ /* 0x000fc40000010000 */
        /* <DEDUP_REMOVED lines=46> */
[----:B------:R-:W-:Y:S01]  /*2070*/  BPT.TRAP 0x1 ;  /* 0x000000040000795c */ /* 0x000fe20000300000 */
.L_x_27:
[----:B------:R-:W-:-:S13]  /*2080*/  ISETP.NE.AND P1, PT, R102, RZ, PT ;  /* 0x000000ff6600720c */ /* 0x000fda0003f25270 */
[----:B01----:R-:W-:-:S04]  /*2090*/  @P1 IMAD R4, R3, 0x8, R6 ;  /* 0x0000000803041824 */ /* 0x003fc800078e0206 */
[----:B------:R-:W-:-:S05]  /*20a0*/  @P1 VIADD R4, R4, 0x20 ;  /* 0x0000002004041836 */ /* 0x000fca0000000000 */
[----:B------:R-:W-:-:S04]  /*20b0*/  @P1 PRMT R4, R19, 0x654, R4 ;  /* 0x0000065413041816 */ /* 0x000fc80000000004 */
[----:B------:R0:W-:Y:S01]  /*20c0*/  @P1 SYNCS.ARRIVE.TRANS64.RED.A1T0 RZ, [R4+URZ], RZ ;  /* 0x000000ff04ff19a7 */ /* 0x0001e2000810043f */
[----:B------:R-:W-:-:S13]  /*20d0*/  ISETP.GT.U32.AND P1, PT, R18, 0x1, PT ;  /* 0x000000011200780c */ /* 0x000fda0003f24070 */
[----:B0-----:R-:W-:Y:S05]  /*20e0*/  @P1 BRA `(.L_x_28) ;  /* 0x0000000000041947 */ /* 0x001fea0003800000 */
[----:B------:R-:W-:Y:S01]  /*20f0*/  BPT.TRAP 0x1 ;  /* 0x000000040000795c */ /* 0x000fe20000300000 */
.L_x_28:
[----:B------:R-:W-:Y:S01]  /*2100*/  UIADD3 UR5, UR5, 0x1, URZ ;  /* 0x0000000105057890 */ /* 0x000fe2000fffe03f */
[C---:B------:R-:W-:Y:S01]  /*2110*/  ISETP.GT.AND P2, PT, R0.reuse, 0x1, PT ;  /* 0x000000010000780c */ /* 0x040fe20003f44270 */
[----:B------:R-:W-:Y:S02]  /*2120*/  VIADD R3, R3, 0x1 ;  /* 0x0000000103037836 */ /* 0x000fe40000000000 */
[----:B------:R-:W-:Y:S01]  /*2130*/  UISETP.NE.AND UP0, UPT, UR5, 0x4, UPT ;  /* 0x000000040500788c */ /* 0x000fe2000bf05270 */
[----:B------:R-:W-:Y:S02]  /*2140*/  VIADD R0, R0, 0xffffffff ;  /* 0xffffffff00007836 */ /* 0x000fe40000000000 */
[C---:B------:R-:W-:Y:S01]  /*2150*/  ISETP.NE.AND P1, PT, R3.reuse, 0x4, PT ;  /* 0x000000040300780c */ /* 0x040fe20003f25270 */
[----:B------:R-:W-:Y:S02]  /*2160*/  USEL UR6, URZ, 0x1, UP0 ;  /* 0x000000013f067887 */ /* 0x000fe40008000000 */
[----:B------:R-:W-:Y:S01]  /*2170*/  USEL UR5, UR5, URZ, UP0 ;  /* 0x0000003f05057287 */ /* 0x000fe20008000000 */
[----:B------:R-:W-:-:S03]  /*2180*/  SEL R3, R3, RZ, P1 ;  /* 0x000000ff03037207 */ /* 0x000fc60000800000 */
[----:B------:R-:W-:Y:S01]  /*2190*/  LOP3.LUT R7, R7, UR6, RZ, 0x3c, !PT ;  /* 0x0000000607077c12 */ /* 0x000fe2000f8e3cff */
[----:B------:R-:W-:Y:S07]  /*21a0*/  @P2 BRA `(.L_x_29) ;  /* 0xfffffff800882947 */ /* 0x000fee000383ffff */
.L_x_22:
[----:B01----:R-:W0:Y:S02]  /*21b0*/  LDC R0, c[0x0][0x28c] ;  /* 0x0000a300ff007b82 */ /* 0x003e240000000800 */
[----:B0-----:R-:W-:-:S13]  /*21c0*/  ISETP.GE.AND P1, PT, R0, 0x1, PT ;  /* 0x000000010000780c */ /* 0x001fda0003f26270 */
[----:B------:R-:W-:Y:S05]  /*21d0*/  @!P1 BRA `(.L_x_30) ;  /* 0x0000000000389947 */ /* 0x000fea0003800000 */
[----:B------:R-:W-:Y:S05]  /*21e0*/  @!P0 BRA `(.L_x_31) ;  /* 0x0000000000048947 */ /* 0x000fea0003800000 */
[----:B------:R-:W-:Y:S01]  /*21f0*/  BPT.TRAP 0x1 ;  /* 0x000000040000795c */ /* 0x000fe20000300000 */
.L_x_31:
[----:B------:R-:W-:-:S13]  /*2200*/  ISETP.NE.AND P0, PT, R102, RZ, PT ;  /* 0x000000ff6600720c */ /* 0x000fda0003f05270 */
[----:B------:R-:W-:-:S05]  /*2210*/  VOTEU.ANY UP0, P0 ;  /* 0x00000000003f7886 */ /* 0x000fca0000000100 */
[----:B------:R-:W-:-:S06]  /*2220*/  @UP0 UIADD3 UR4, UR44, UR42, URZ ;  /* 0x0000002a2c040290 */ /* 0x000fcc000fffe03f */
[----:B------:R-:W-:-:S04]  /*2230*/  IMAD.U32 R0, RZ, RZ, UR4 ;  /* 0x00000004ff007e24 */ /* 0x000fc8000f8e00ff */
[----:B------:R-:W-:-:S05]  /*2240*/  @P0 IMAD.SHL.U32 R0, R0, 0x8, RZ ;  /* 0x0000000800000824 */ /* 0x000fca00078e00ff */
[----:B------:R-:W-:-:S04]  /*2250*/  @P0 LOP3.LUT R0, R0, 0x18, RZ, 0xc0, !PT ;  /* 0x0000001800000812 */ /* 0x000fc800078ec0ff */
[----:B------:R-:W-:-:S04]  /*2260*/  @P0 IADD3 R0, R6, 0x20, R0 ;  /* 0x0000002006000810 */ /* 0x000fc80007ffe000 */
[----:B------:R-:W-:-:S04]  /*2270*/  @P0 PRMT R0, R19, 0x654, R0 ;  /* 0x0000065413000816 */ /* 0x000fc80000000000 */
[----:B------:R0:W-:Y:S01]  /*2280*/  @P0 SYNCS.ARRIVE.TRANS64.RED.A1T0 RZ, [R0+URZ], RZ ;  /* 0x000000ff00ff09a7 */ /* 0x0001e2000810043f */
[----:B------:R-:W-:-:S13]  /*2290*/  ISETP.GT.U32.AND P0, PT, R18, 0x1, PT ;  /* 0x000000011200780c */ /* 0x000fda0003f04070 */
[----:B0-----:R-:W-:Y:S05]  /*22a0*/  @P0 BRA `(.L_x_30) ;  /* 0x0000000000040947 */ /* 0x001fea0003800000 */
[----:B------:R-:W-:Y:S01]  /*22b0*/  BPT.TRAP 0x1 ;  /* 0x000000040000795c */ /* 0x000fe20000300000 */
.L_x_30:
[----:B------:R-:W-:Y:S01]  /*22c0*/  IMAD.SHL.U32 R3, R100, 0x80, RZ ;  /* 0x0000008064037824 */ /* 0x000fe200078e00ff */
[----:B------:R-:W-:Y:S01]  /*22d0*/  ULDC UR6, c[0x0][0x288] ;  /* 0x0000a20000067ab9 */ /* 0x000fe20000000800 */
[----:B------:R-:W-:Y:S01]  /*22e0*/  SHF.R.S32.HI R15, RZ, 0x1f, R99 ;  /* 0x0000001fff0f7819 */ /* 0x000fe20000011463 */
[----:B------:R-:W-:Y:S01]  /*22f0*/  IMAD.SHL.U32 R7, R101, 0x80, RZ ;  /* 0x0000008065077824 */ /* 0x000fe200078e00ff */
[----:B------:R-:W-:Y:S01]  /*2300*/  ULDC.64 UR4, c[0x0][0x5d0] ;  /* 0x0001740000047ab9 */ /* 0x000fe20000000a00 */
[----:B------:R-:W-:Y:S01]  /*2310*/  LOP3.LUT R8, R3, 0x6, R94, 0xf8, !PT ;  /* 0x0000000603087812 */ /* 0x000fe200078ef85e */
[----:B------:R-:W-:Y:S01]  /*2320*/  IMAD.WIDE R100, R101, 0x80, R22 ;  /* 0x0000008065647825 */ /* 0x000fe200078e0216 */
[----:B------:R-:W-:Y:S01]  /*2330*/  ISETP.GE.AND P0, PT, R3, UR6, PT ;  /* 0x0000000603007c0c */ /* 0x000fe2000bf06270 */
[----:B------:R-:W-:Y:S01]  /*2340*/  ULDC UR6, c[0x0][0x284] ;  /* 0x0000a10000067ab9 */ /* 0x000fe20000000800 */
[----:B------:R-:W-:Y:S01]  /*2350*/  SHF.R.S32.HI R9, RZ, 0x1f, R8 ;  /* 0x0000001fff097819 */ /* 0x000fe20000011408 */
[----:B------:R-:W-:Y:S01]  /*2360*/  IMAD R0, R15, UR4, RZ ;  /* 0x000000040f007c24 */ /* 0x000fe2000f8e02ff */
[----:B------:R-:W-:-:S03]  /*2370*/  ISETP.GE.OR P0, PT, R7, UR6, P0 ;  /* 0x0000000607007c0c */ /* 0x000fc60008706670 */
[C---:B------:R-:W-:Y:S02]  /*2380*/  IMAD R11, R99.reuse, UR5, R0 ;  /* 0x00000005630b7c24 */ /* 0x040fe4000f8e0200 */
[----:B------:R-:W-:Y:S01]  /*2390*/  IMAD.WIDE.U32 R4, R99, UR4, R8 ;  /* 0x0000000463047c25 */ /* 0x000fe2000f8e0008 */
[----:B------:R-:W-:-:S03]  /*23a0*/  ULDC.64 UR4, c[0x0][0x5c8] ;  /* 0x0001720000047ab9 */ /* 0x000fc60000000a00 */
[----:B------:R-:W-:Y:S02]  /*23b0*/  IMAD R13, R101, UR4, RZ ;  /* 0x00000004650d7c24 */ /* 0x000fe4000f8e02ff */
[----:B------:R-:W-:Y:S02]  /*23c0*/  IMAD.IADD R5, R5, 0x1, R11 ;  /* 0x0000000105057824 */ /* 0x000fe400078e020b */
[C---:B------:R-:W-:Y:S02]  /*23d0*/  IMAD R13, R100.reuse, UR5, R13 ;  /* 0x00000005640d7c24 */ /* 0x040fe4000f8e020d */
[----:B------:R-:W-:-:S04]  /*23e0*/  IMAD.WIDE.U32 R104, R100, UR4, R4 ;  /* 0x0000000464687c25 */ /* 0x000fc8000f8e0004 */
[----:B------:R-:W-:Y:S01]  /*23f0*/  IMAD.MOV.U32 R0, RZ, RZ, -0x1 ;  /* 0xffffffffff007424 */ /* 0x000fe200078e00ff */
[----:B------:R-:W-:Y:S06]  /*2400*/  @P0 BRA `(.L_x_32) ;  /* 0x0000003c00f80947 */ /* 0x000fec0003800000 */
[----:B-----5:R-:W-:Y:S01]  /*2410*/  FSETP.NEU.AND P0, PT, R89, RZ, PT ;  /* 0x000000ff5900720b */ /* 0x020fe20003f0d000 */
[----:B------:R-:W-:Y:S01]  /*2420*/  IMAD.IADD R4, R93, 0x1, -R3 ;  /* 0x000000015d047824 */ /* 0x000fe200078e0a03 */
[----:B------:R-:W-:Y:S01]  /*2430*/  BSSY B0, `(.L_x_32) ;  /* 0x00003fb000007945 */ /* 0x000fe20003800000 */
[----:B------:R-:W-:Y:S02]  /*2440*/  IMAD.IADD R3, R98, 0x1, -R7 ;  /* 0x0000000162037824 */ /* 0x000fe400078e0a07 */
[----:B------:R-:W-:Y:S01]  /*2450*/  IMAD.IADD R115, R105, 0x1, R13 ;  /* 0x0000000169737824 */ /* 0x000fe200078e020d */
[----:B------:R-:W-:-:S04]  /*2460*/  ISETP.GT.AND P2, PT, R4, RZ, PT ;  /* 0x000000ff0400720c */ /* 0x000fc80003f44270 */
[----:B------:R-:W-:-:S03]  /*2470*/  ISETP.GT.AND P3, PT, R3, RZ, P2 ;  /* 0x000000ff0300720c */ /* 0x000fc60001764270 */
[----:B------:R-:W-:Y:S10]  /*2480*/  @!P0 BRA `(.L_x_33) ;  /* 0x0000002c001c8947 */ /* 0x000ff40003800000 */
[----:B------:R-:W0:Y:S01]  /*2490*/  LDC.64 R108, c[0x0][0x5b8] ;  /* 0x00016e00ff6c7b82 */ /* 0x000e220000000a00 */
[----:B------:R-:W-:-:S07]  /*24a0*/  ULDC.64 UR4, c[0x0][0x5c0] ;  /* 0x0001700000047ab9 */ /* 0x000fce0000000a00 */
[----:B------:R-:W1:Y:S08]  /*24b0*/  LDC.64 R110, c[0x0][0x5b0] ;  /* 0x00016c00ff6e7b82 */ /* 0x000e700000000a00 */
[----:B------:R-:W2:Y:S01]  /*24c0*/  LDC.64 R112, c[0x0][0x5a8] ;  /* 0x00016a00ff707b82 */ /* 0x000ea20000000a00 */
[-C--:B0-----:R-:W-:Y:S02]  /*24d0*/  IMAD R6, R15, R108.reuse, RZ ;  /* 0x0000006c0f067224 */ /* 0x081fe400078e02ff */
[----:B------:R-:W-:-:S04]  /*24e0*/  IMAD.WIDE.U32 R106, R99, R108, R8 ;  /* 0x0000006c636a7225 */ /* 0x000fc800078e0008 */
[----:B------:R-:W-:Y:S02]  /*24f0*/  IMAD R105, R99, R109, R6 ;  /* 0x0000006d63697224 */ /* 0x000fe400078e0206 */
[-C--:B-1----:R-:W-:Y:S02]  /*2500*/  IMAD R5, R101, R110.reuse, RZ ;  /* 0x0000006e65057224 */ /* 0x082fe400078e02ff */
[----:B------:R-:W-:Y:S02]  /*2510*/  IMAD.IADD R13, R107, 0x1, R105 ;  /* 0x000000016b0d7824 */ /* 0x000fe400078e0269 */
[----:B------:R-:W-:Y:S02]  /*2520*/  IMAD.MOV.U32 R12, RZ, RZ, R106 ;  /* 0x000000ffff0c7224 */ /* 0x000fe400078e006a */
[C---:B------:R-:W-:Y:S02]  /*2530*/  IMAD R101, R100.reuse, R111, R5 ;  /* 0x0000006f64657224 */ /* 0x040fe400078e0205 */
[----:B------:R-:W-:-:S04]  /*2540*/  IMAD.WIDE.U32 R6, R100, R110, R12 ;  /* 0x0000006e64067225 */ /* 0x000fc800078e000c */
[----:B------:R-:W-:Y:S01]  /*2550*/  IMAD.IADD R5, R7, 0x1, R101 ;  /* 0x0000000107057824 */ /* 0x000fe200078e0265 */
[----:B--2---:R-:W-:-:S04]  /*2560*/  LEA R14, P0, R6, R112, 0x2 ;  /* 0x00000070060e7211 */ /* 0x004fc800078010ff */
[----:B------:R-:W-:-:S05]  /*2570*/  LEA.HI.X R15, R6, R113, R5, 0x2, P0 ;  /* 0x00000071060f7211 */ /* 0x000fca00000f1405 */
[----:B------:R0:W2:Y:S01]  /*2580*/  @P3 LDG.E.LTC128B R5, desc[UR36][R14.64] ;  /* 0x000000240e053981 */ /* 0x0000a2000c1e1920 */
[----:B------:R-:W-:Y:S01]  /*2590*/  ISETP.GT.AND P0, PT, R4, 0x1, PT ;  /* 0x000000010400780c */ /* 0x000fe20003f04270 */
[----:B------:R-:W-:Y:S01]  /*25a0*/  IMAD.WIDE.U32 R6, R100, R110, R8 ;  /* 0x0000006e64067225 */ /* 0x000fe200078e0008 */
[----:B------:R-:W-:Y:S03]  /*25b0*/  BSSY B1, `(.L_x_34) ;  /* 0x0000013000017945 */ /* 0x000fe60003800000 */
[----:B------:R-:W-:Y:S02]  /*25c0*/  IMAD.IADD R7, R101, 0x1, R7 ;  /* 0x0000000165077824 */ /* 0x000fe400078e0207 */
[----:B------:R-:W-:Y:S01]  /*25d0*/  IMAD.WIDE.U32 R20, R99, R108, R6 ;  /* 0x0000006c63147225 */ /* 0x000fe200078e0006 */
[----:B0-----:R-:W-:-:S03]  /*25e0*/  SHF.L.U64.HI R15, R110, 0x3, R111 ;  /* 0x000000036e0f7819 */ /* 0x001fc6000001026f */
[----:B------:R-:W-:Y:S01]  /*25f0*/  IMAD.IADD R7, R105, 0x1, R21 ;  /* 0x0000000169077824 */ /* 0x000fe200078e0215 */
[----:B------:R-:W-:Y:S01]  /*2600*/  LEA R6, P4, R20, R112, 0x2 ;  /* 0x0000007014067211 */ /* 0x000fe200078810ff */
[----:B------:R-:W-:-:S03]  /*2610*/  IMAD.SHL.U32 R14, R110, 0x8, RZ ;  /* 0x000000086e0e7824 */ /* 0x000fc600078e00ff */
[----:B------:R-:W-:Y:S01]  /*2620*/  LEA.HI.X R7, R20, R113, R7, 0x2, P4 ;  /* 0x0000007114077211 */ /* 0x000fe200020f1407 */
[----:B------:R-:W-:Y:S01]  /*2630*/  IMAD.WIDE.U32 R20, R100, R110, R14 ;  /* 0x0000006e64147225 */ /* 0x000fe200078e000e */
[----:B--2---:R-:W-:-:S05]  /*2640*/  LOP3.LUT R10, R5, 0xffffe000, RZ, 0xc0, !PT ;  /* 0xffffe000050a7812 */ /* 0x004fca00078ec0ff */
[----:B------:R-:W-:Y:S01]  /*2650*/  FMUL R11, R10, R89 ;  /* 0x000000590a0b7220 */ /* 0x000fe20000400000 */
[----:B------:R-:W-:-:S03]  /*2660*/  LEA R10, P1, R104, UR4, 0x2 ;  /* 0x00000004680a7c11 */ /* 0x000fc6000f8210ff */
[----:B------:R-:W-:Y:S01]  /*2670*/  FFMA R109, R24, R88, R11 ;  /* 0x00000058186d7223 */ /* 0x000fe2000000000b */
[----:B------:R-:W-:Y:S02]  /*2680*/  LEA.HI.X R11, R104, UR5, R115, 0x2, P1 ;  /* 0x00000005680b7c11 */ /* 0x000fe400088f1473 */
[----:B------:R-:W-:Y:S02]  /*2690*/  ISETP.GT.AND P1, PT, R3, RZ, P0 ;  /* 0x000000ff0300720c */ /* 0x000fe40000724270 */
[----:B------:R-:W-:-:S05]  /*26a0*/  F2FP.TF32.F32.PACK_B R109, R109 ;  /* 0x0000006dff6d723e */ /* 0x000fca00024050ff */
[----:B------:R0:W-:Y:S06]  /*26b0*/  @P3 STG.E desc[UR36][R10.64], R109 ;  /* 0x0000006d0a003986 */ /* 0x0001ec000c101924 */
[----:B------:R-:W-:Y:S05]  /*26c0*/  @!P1 BRA `(.L_x_35) ;  /* 0x0000000000049947 */ /* 0x000fea0003800000 */
[----:B------:R1:W5:Y:S02]  /*26d0*/  LDG.E.LTC128B R5, desc[UR36][R6.64+0x4] ;  /* 0x0000042406057981 */ /* 0x000364000c1e1920 */
.L_x_35:
[----:B------:R-:W-:Y:S05]  /*26e0*/  BSYNC B1 ;  /* 0x0000000000017941 */ /* 0x000fea0003800000 */
.L_x_34:
[----:B-----5:R-:W-:Y:S01]  /*26f0*/  LOP3.LUT R12, R5, 0xffffe000, RZ, 0xc0, !PT ;  /* 0xffffe000050c7812 */ /* 0x020fe200078ec0ff */
[----:B------:R-:W-:Y:S01]  /*2700*/  IMAD.IADD R101, R101, 0x1, R21 ;  /* 0x0000000165657824 */ /* 0x000fe200078e0215 */
[----:B------:R-:W-:Y:S01]  /*2710*/  IADD3 R106, P3, R106, R20, RZ ;  /* 0x000000146a6a7210 */ /* 0x000fe20007f7e0ff */
[----:B------:R-:W-:Y:S01]  /*2720*/  IMAD.MOV.U32 R24, RZ, RZ, R5 ;  /* 0x000000ffff187224 */ /* 0x000fe200078e0005 */
[----:B------:R-:W-:Y:S01]  /*2730*/  ISETP.GT.AND P2, PT, R3, 0x8, P2 ;  /* 0x000000080300780c */ /* 0x000fe20001744270 */
[----:B------:R-:W-:Y:S02]  /*2740*/  FMUL R12, R12, R89 ;  /* 0x000000590c0c7220 */ /* 0x000fe40000400000 */
[----:B------:R-:W-:Y:S01]  /*2750*/  IMAD.X R13, R101, 0x1, R13, P3 ;  /* 0x00000001650d7824 */ /* 0x000fe200018e060d */
[----:B------:R-:W-:Y:S01]  /*2760*/  LEA R14, P3, R106, R112, 0x2 ;  /* 0x000000706a0e7211 */ /* 0x000fe200078610ff */
[----:B------:R-:W-:-:S03]  /*2770*/  FFMA R25, R25, R88, R12 ;  /* 0x0000005819197223 */ /* 0x000fc6000000000c */
[----:B------:R-:W-:Y:S02]  /*2780*/  LEA.HI.X R15, R106, R113, R13, 0x2, P3 ;  /* 0x000000716a0f7211 */ /* 0x000fe400018f140d */
[----:B------:R-:W-:-:S05]  /*2790*/  F2FP.TF32.F32.PACK_B R25, R25 ;  /* 0x00000019ff19723e */ /* 0x000fca00024050ff */
[----:B------:R2:W-:Y:S04]  /*27a0*/  @P1 STG.E desc[UR36][R10.64+0x4], R25 ;  /* 0x000004190a001986 */ /* 0x0005e8000c101924 */
[----:B------:R-:W3:Y:S01]  /*27b0*/  @P2 LDG.E.LTC128B R24, desc[UR36][R14.64] ;  /* 0x000000240e182981 */ /* 0x000ee2000c1e1920 */
[----:B------:R-:W-:Y:S01]  /*27c0*/  IADD3 R20, P1, R8, R20, RZ ;  /* 0x0000001408147210 */ /* 0x000fe20007f3e0ff */
[----:B------:R-:W-:Y:S01]  /*27d0*/  BSSY B1, `(.L_x_36) ;  /* 0x0000011000017945 */ /* 0x000fe20003800000 */
[----:B------:R-:W-:-:S03]  /*27e0*/  ISETP.GT.AND P0, PT, R3, 0x8, P0 ;  /* 0x000000080300780c */ /* 0x000fc60000704270 */
[----:B------:R-:W-:Y:S01]  /*27f0*/  IMAD.X R21, R9, 0x1, R101, P1 ;  /* 0x0000000109157824 */ /* 0x000fe200008e0665 */
[C---:B------:R-:W-:Y:S02]  /*2800*/  SHF.L.U64.HI R9, R90.reuse, 0x2, R91 ;  /* 0x000000025a097819 */ /* 0x040fe4000001025b */
[----:B------:R-:W-:Y:S01]  /*2810*/  LEA R12, P1, R90, R10, 0x2 ;  /* 0x0000000a5a0c7211 */ /* 0x000fe200078210ff */
[----:B------:R-:W-:-:S04]  /*2820*/  IMAD.WIDE.U32 R20, R99, R108, R20 ;  /* 0x0000006c63147225 */ /* 0x000fc800078e0014 */
[----:B------:R-:W-:Y:S01]  /*2830*/  IMAD.X R13, R9, 0x1, R11, P1 ;  /* 0x00000001090d7824 */ /* 0x000fe200008e060b */
[----:B---3--:R-:W-:-:S05]  /*2840*/  LOP3.LUT R8, R24, 0xffffe000, RZ, 0xc0, !PT ;  /* 0xffffe00018087812 */ /* 0x008fca00078ec0ff */
[----:B------:R-:W-:Y:S01]  /*2850*/  FMUL R5, R8, R89 ;  /* 0x0000005908057220 */ /* 0x000fe20000400000 */
[----:B------:R-:W-:-:S03]  /*2860*/  LEA R8, P3, R20, R112, 0x2 ;  /* 0x0000007014087211 */ /* 0x000fc600078610ff */
[----:B------:R-:W-:Y:S01]  /*2870*/  FFMA R99, R26, R88, R5 ;  /* 0x000000581a637223 */ /* 0x000fe20000000005 */
[----:B------:R-:W-:-:S04]  /*2880*/  IMAD.IADD R5, R105, 0x1, R21 ;  /* 0x0000000169057824 */ /* 0x000fc800078e0215 */
[----:B------:R-:W-:Y:S02]  /*2890*/  F2FP.TF32.F32.PACK_B R99, R99 ;  /* 0x00000063ff63723e */ /* 0x000fe400024050ff */
[----:B------:R-:W-:-:S03]  /*28a0*/  LEA.HI.X R9, R20, R113, R5, 0x2, P3 ;  /* 0x0000007114097211 */ /* 0x000fc600018f1405 */
[----:B------:R2:W-:Y:S01]  /*28b0*/  @P2 STG.E desc[UR36][R12.64], R99 ;  /* 0x000000630c002986 */ /* 0x0005e2000c101924 */
[----:B------:R-:W-:Y:S05]  /*28c0*/  @!P0 BRA `(.L_x_37) ;  /* 0x0000000000048947 */ /* 0x000fea0003800000 */
[----:B------:R3:W5:Y:S02]  /*28d0*/  LDG.E.LTC128B R24, desc[UR36][R8.64+0x4] ;  /* 0x0000042408187981 */ /* 0x000764000c1e1920 */
.L_x_37:
[----:B------:R-:W-:Y:S05]  /*28e0*/  BSYNC B1 ;  /* 0x0000000000017941 */ /* 0x000fea0003800000 */
.L_x_36:
[----:B-----5:R-:W-:Y:S01]  /*28f0*/  LOP3.LUT R14, R24, 0xffffe000, RZ, 0xc0, !PT ;  /* 0xffffe000180e7812 */ /* 0x020fe200078ec0ff */
[----:B------:R-:W-:Y:S01]  /*2900*/  BSSY B1, `(.L_x_38) ;  /* 0x0000009000017945 */ /* 0x000fe20003800000 */
[----:B------:R-:W-:-:S03]  /*2910*/  ISETP.GT.AND P1, PT, R4, 0x8, PT ;  /* 0x000000080400780c */ /* 0x000fc60003f24270 */
[----:B------:R-:W-:Y:S01]  /*2920*/  FMUL R14, R14, R89 ;  /* 0x000000590e0e7220 */ /* 0x000fe20000400000 */
[----:B------:R-:W-:-:S03]  /*2930*/  ISETP.GT.AND P2, PT, R3, RZ, P1 ;  /* 0x000000ff0300720c */ /* 0x000fc60000f44270 */
[----:B------:R-:W-:-:S05]  /*2940*/  FFMA R27, R27, R88, R14 ;  /* 0x000000581b1b7223 */ /* 0x000fca000000000e */
[----:B------:R-:W-:-:S05]  /*2950*/  F2FP.TF32.F32.PACK_B R27, R27 ;  /* 0x0000001bff1b723e */ /* 0x000fca00024050ff */
[----:B------:R4:W-:Y:S01]  /*2960*/  @P0 STG.E desc[UR36][R12.64+0x4], R27 ;  /* 0x0000041b0c000986 */ /* 0x0009e2000c101924 */
[----:B------:R-:W-:Y:S05]  /*2970*/  @!P2 BRA `(.L_x_39) ;  /* 0x000000000004a947 */ /* 0x000fea0003800000 */
[----:B------:R0:W5:Y:S02]  /*2980*/  LDG.E.LTC128B R24, desc[UR36][R6.64+0x20] ;  /* 0x0000202406187981 */ /* 0x000164000c1e1920 */
.L_x_39:
[----:B------:R-:W-:Y:S05]  /*2990*/  BSYNC B1 ;  /* 0x0000000000017941 */ /* 0x000fea0003800000 */
.L_x_38:
        /* <DEDUP_REMOVED lines=10> */
.L_x_41:
[----:B------:R-:W-:Y:S05]  /*2a40*/  BSYNC B1 ;  /* 0x0000000000017941 */ /* 0x000fea0003800000 */
.L_x_40:
[----:B-----5:R-:W-:Y:S01]  /*2a50*/  LOP3.LUT R14, R24, 0xffffe000, RZ, 0xc0, !PT ;  /* 0xffffe000180e7812 */ /* 0x020fe200078ec0ff */
[----:B------:R-:W-:Y:S01]  /*2a60*/  BSSY B1, `(.L_x_42) ;  /* 0x0000008000017945 */ /* 0x000fe20003800000 */
[----:B------:R-:W-:-:S03]  /*2a70*/  ISETP.GT.AND P1, PT, R3, 0x8, P1 ;  /* 0x000000080300780c */ /* 0x000fc60000f24270 */
[----:B------:R-:W-:-:S04]  /*2a80*/  FMUL R14, R14, R89 ;  /* 0x000000590e0e7220 */ /* 0x000fc80000400000 */
[----:B------:R-:W-:-:S05]  /*2a90*/  FFMA R29, R29, R88, R14 ;  /* 0x000000581d1d7223 */ /* 0x000fca000000000e */
[----:B------:R-:W-:-:S05]  /*2aa0*/  F2FP.TF32.F32.PACK_B R29, R29 ;  /* 0x0000001dff1d723e */ /* 0x000fca00024050ff */
[----:B------:R0:W-:Y:S01]  /*2ab0*/  @P3 STG.E desc[UR36][R10.64+0x24], R29 ;  /* 0x0000241d0a003986 */ /* 0x0001e2000c101924 */
[----:B------:R-:W-:Y:S05]  /*2ac0*/  @!P1 BRA `(.L_x_43) ;  /* 0x0000000000049947 */ /* 0x000fea0003800000 */
[----:B------:R0:W5:Y:S02]  /*2ad0*/  LDG.E.LTC128B R24, desc[UR36][R8.64+0x20] ;  /* 0x0000202408187981 */ /* 0x000164000c1e1920 */
.L_x_43:
[----:B------:R-:W-:Y:S05]  /*2ae0*/  BSYNC B1 ;  /* 0x0000000000017941 */ /* 0x000fea0003800000 */
.L_x_42:
[----:B-----5:R-:W-:Y:S01]  /*2af0*/  LOP3.LUT R14, R24, 0xffffe000, RZ, 0xc0, !PT ;  /* 0xffffe000180e7812 */ /* 0x020fe200078ec0ff */
[----:B------:R-:W-:Y:S01]  /*2b00*/  BSSY B1, `(.L_x_44) ;  /* 0x0000008000017945 */ /* 0x000fe20003800000 */
[----:B------:R-:W-:-:S03]  /*2b10*/  ISETP.GT.AND P0, PT, R3, 0x8, P0 ;  /* 0x000000080300780c */ /* 0x000fc60000704270 */
[----:B0-----:R-:W-:-:S04]  /*2b20*/  FMUL R5, R14, R89 ;  /* 0x000000590e057220 */ /* 0x001fc80000400000 */
[----:B------:R-:W-:-:S05]  /*2b30*/  FFMA R5, R30, R88, R5 ;  /* 0x000000581e057223 */ /* 0x000fca0000000005 */
[----:B------:R-:W-:-:S05]  /*2b40*/  F2FP.TF32.F32.PACK_B R5, R5 ;  /* 0x00000005ff05723e */ /* 0x000fca00024050ff */
[----:B------:R0:W-:Y:S01]  /*2b50*/  @P1 STG.E desc[UR36][R12.64+0x20], R5 ;  /* 0x000020050c001986 */ /* 0x0001e2000c101924 */
[----:B------:R-:W-:Y:S05]  /*2b60*/  @!P0 BRA `(.L_x_45) ;  /* 0x0000000000048947 */ /* 0x000fea0003800000 */
[----:B------:R0:W5:Y:S02]  /*2b70*/  LDG.E.LTC128B R24, desc[UR36][R8.64+0x24] ;  /* 0x0000242408187981 */ /* 0x000164000c1e1920 */
.L_x_45:
[----:B------:R-:W-:Y:S05]  /*2b80*/  BSYNC B1 ;  /* 0x0000000000017941 */ /* 0x000fea0003800000 */
.L_x_44:
        /* <DEDUP_REMOVED lines=10> */
.L_x_47:
[----:B------:R-:W-:Y:S05]  /*2c30*/  BSYNC B1 ;  /* 0x0000000000017941 */ /* 0x000fea0003800000 */
.L_x_46:
[----:B-----5:R-:W-:Y:S01]  /*2c40*/  LOP3.LUT R14, R24, 0xffffe000, RZ, 0xc0, !PT ;  /* 0xffffe000180e7812 */ /* 0x020fe200078ec0ff */
[----:B------:R-:W-:Y:S01]  /*2c50*/  BSSY B1, `(.L_x_48) ;  /* 0x0000009000017945 */ /* 0x000fe20003800000 */
[----:B------:R-:W-:-:S03]  /*2c60*/  ISETP.GT.AND P0, PT, R4, 0x11, PT ;  /* 0x000000110400780c */ /* 0x000fc60003f04270 */
[----:B0-----:R-:W-:Y:S01]  /*2c70*/  FMUL R5, R14, R89 ;  /* 0x000000590e057220 */ /* 0x001fe20000400000 */
[----:B------:R-:W-:-:S03]  /*2c80*/  ISETP.GT.AND P3, PT, R3, RZ, P0 ;  /* 0x000000ff0300720c */ /* 0x000fc60000764270 */
[----:B------:R-:W-:-:S05]  /*2c90*/  FFMA R5, R32, R88, R5 ;  /* 0x0000005820057223 */ /* 0x000fca0000000005 */
[----:B------:R-:W-:-:S05]  /*2ca0*/  F2FP.TF32.F32.PACK_B R5, R5 ;  /* 0x00000005ff05723e */ /* 0x000fca00024050ff */
[----:B------:R0:W-:Y:S01]  /*2cb0*/  @P2 STG.E desc[UR36][R10.64+0x40], R5 ;  /* 0x000040050a002986 */ /* 0x0001e2000c101924 */
[----:B------:R-:W-:Y:S05]  /*2cc0*/  @!P3 BRA `(.L_x_49) ;  /* 0x000000000004b947 */ /* 0x000fea0003800000 */
[----:B------:R0:W5:Y:S02]  /*2cd0*/  LDG.E.LTC128B R24, desc[UR36][R6.64+0x44] ;  /* 0x0000442406187981 */ /* 0x000164000c1e1920 */
.L_x_49:
[----:B------:R-:W-:Y:S05]  /*2ce0*/  BSYNC B1 ;  /* 0x0000000000017941 */ /* 0x000fea0003800000 */
.L_x_48:
        /* <DEDUP_REMOVED lines=9> */
.L_x_51:
[----:B------:R-:W-:Y:S05]  /*2d80*/  BSYNC B1 ;  /* 0x0000000000017941 */ /* 0x000fea0003800000 */
.L_x_50:
        /* <DEDUP_REMOVED lines=9> */
.L_x_53:
[----:B------:R-:W-:Y:S05]  /*2e20*/  BSYNC B1 ;  /* 0x0000000000017941 */ /* 0x000fea0003800000 */
.L_x_52:
        /* <DEDUP_REMOVED lines=10> */
.L_x_55:
[----:B------:R-:W-:Y:S05]  /*2ed0*/  BSYNC B1 ;  /* 0x0000000000017941 */ /* 0x000fea0003800000 */
.L_x_54:
        /* <DEDUP_REMOVED lines=10> */
.L_x_57:
[----:B------:R-:W-:Y:S05]  /*2f80*/  BSYNC B1 ;  /* 0x0000000000017941 */ /* 0x000fea0003800000 */
.L_x_56:
        /* <DEDUP_REMOVED lines=9> */
.L_x_59:
[----:B------:R-:W-:Y:S05]  /*3020*/  BSYNC B1 ;  /* 0x0000000000017941 */ /* 0x000fea0003800000 */
.L_x_58:
        /* <DEDUP_REMOVED lines=9> */
.L_x_61:
[----:B------:R-:W-:Y:S05]  /*30c0*/  BSYNC B1 ;  /* 0x0000000000017941 */ /* 0x000fea0003800000 */
.L_x_60:
        /* <DEDUP_REMOVED lines=10> */
.L_x_63:
[----:B------:R-:W-:Y:S05]  /*3170*/  BSYNC B1 ;  /* 0x0000000000017941 */ /* 0x000fea0003800000 */
.L_x_62:
        /* <DEDUP_REMOVED lines=10> */
.L_x_65:
[----:B------:R-:W-:Y:S05]  /*3220*/  BSYNC B1 ;  /* 0x0000000000017941 */ /* 0x000fea0003800000 */
.L_x_64:
        /* <DEDUP_REMOVED lines=9> */
.L_x_67:
[----:B------:R-:W-:Y:S05]  /*32c0*/  BSYNC B1 ;  /* 0x0000000000017941 */ /* 0x000fea0003800000 */
.L_x_66:
        /* <DEDUP_REMOVED lines=9> */
.L_x_69:
[----:B------:R-:W-:Y:S05]  /*3360*/  BSYNC B1 ;  /* 0x0000000000017941 */ /* 0x000fea0003800000 */
.L_x_68:
        /* <DEDUP_REMOVED lines=10> */
.L_x_71:
[----:B------:R-:W-:Y:S05]  /*3410*/  BSYNC B1 ;  /* 0x0000000000017941 */ /* 0x000fea0003800000 */
.L_x_70:
        /* <DEDUP_REMOVED lines=10> */
.L_x_73:
[----:B------:R-:W-:Y:S05]  /*34c0*/  BSYNC B1 ;  /* 0x0000000000017941 */ /* 0x000fea0003800000 */
.L_x_72:
        /* <DEDUP_REMOVED lines=9> */
.L_x_75:
[----:B------:R-:W-:Y:S05]  /*3560*/  BSYNC B1 ;  /* 0x0000000000017941 */ /* 0x000fea0003800000 */
.L_x_74:
        /* <DEDUP_REMOVED lines=9> */
.L_x_77:
[----:B------:R-:W-:Y:S05]  /*3600*/  BSYNC B1 ;  /* 0x0000000000017941 */ /* 0x000fea0003800000 */
.L_x_76:
        /* <DEDUP_REMOVED lines=10> */
.L_x_79:
[----:B------:R-:W-:Y:S05]  /*36b0*/  BSYNC B1 ;  /* 0x0000000000017941 */ /* 0x000fea0003800000 */
.L_x_78:
        /* <DEDUP_REMOVED lines=10> */
.L_x_81:
[----:B------:R-:W-:Y:S05]  /*3760*/  BSYNC B1 ;  /* 0x0000000000017941 */ /* 0x000fea0003800000 */
.L_x_80:
        /* <DEDUP_REMOVED lines=9> */
.L_x_83:
[----:B------:R-:W-:Y:S05]  /*3800*/  BSYNC B1 ;  /* 0x0000000000017941 */ /* 0x000fea0003800000 */
.L_x_82:
        /* <DEDUP_REMOVED lines=9> */
.L_x_85:
[----:B------:R-:W-:Y:S05]  /*38a0*/  BSYNC B1 ;  /* 0x0000000000017941 */ /* 0x000fea0003800000 */
.L_x_84:
        /* <DEDUP_REMOVED lines=10> */
.L_x_87:
[----:B------:R-:W-:Y:S05]  /*3950*/  BSYNC B1 ;  /* 0x0000000000017941 */ /* 0x000fea0003800000 */
.L_x_86:
        /* <DEDUP_REMOVED lines=10> */
.L_x_89:
[----:B------:R-:W-:Y:S05]  /*3a00*/  BSYNC B1 ;  /* 0x0000000000017941 */ /* 0x000fea0003800000 */
.L_x_88:
        /* <DEDUP_REMOVED lines=9> */
.L_x_91:
[----:B------:R-:W-:Y:S05]  /*3aa0*/  BSYNC B1 ;  /* 0x0000000000017941 */ /* 0x000fea0003800000 */
.L_x_90:
        /* <DEDUP_REMOVED lines=9> */
.L_x_93:
[----:B------:R-:W-:Y:S05]  /*3b40*/  BSYNC B1 ;  /* 0x0000000000017941 */ /* 0x000fea0003800000 */
.L_x_92:
        /* <DEDUP_REMOVED lines=10> */
.L_x_95:
[----:B------:R-:W-:Y:S05]  /*3bf0*/  BSYNC B1 ;  /* 0x0000000000017941 */ /* 0x000fea0003800000 */
.L_x_94:
        /* <DEDUP_REMOVED lines=10> */
.L_x_97:
[----:B------:R-:W-:Y:S05]  /*3ca0*/  BSYNC B1 ;  /* 0x0000000000017941 */ /* 0x000fea0003800000 */
.L_x_96:
        /* <DEDUP_REMOVED lines=9> */
.L_x_99:
[----:B------:R-:W-:Y:S05]  /*3d40*/  BSYNC B1 ;  /* 0x0000000000017941 */ /* 0x000fea0003800000 */
.L_x_98:
        /* <DEDUP_REMOVED lines=9> */
.L_x_101:
[----:B------:R-:W-:Y:S05]  /*3de0*/  BSYNC B1 ;  /* 0x0000000000017941 */ /* 0x000fea0003800000 */
.L_x_100:
        /* <DEDUP_REMOVED lines=10> */
.L_x_103:
[----:B------:R-:W-:Y:S05]  /*3e90*/  BSYNC B1 ;  /* 0x0000000000017941 */ /* 0x000fea0003800000 */
.L_x_102:
        /* <DEDUP_REMOVED lines=10> */
.L_x_105:
[----:B------:R-:W-:Y:S05]  /*3f40*/  BSYNC B1 ;  /* 0x0000000000017941 */ /* 0x000fea0003800000 */
.L_x_104:
        /* <DEDUP_REMOVED lines=9> */
.L_x_107:
[----:B------:R-:W-:Y:S05]  /*3fe0*/  BSYNC B1 ;  /* 0x0000000000017941 */ /* 0x000fea0003800000 */
.L_x_106:
        /* <DEDUP_REMOVED lines=9> */
.L_x_109:
[----:B------:R-:W-:Y:S05]  /*4080*/  BSYNC B1 ;  /* 0x0000000000017941 */ /* 0x000fea0003800000 */
.L_x_108:
        /* <DEDUP_REMOVED lines=10> */
.L_x_111:
[----:B------:R-:W-:Y:S05]  /*4130*/  BSYNC B1 ;  /* 0x0000000000017941 */ /* 0x000fea0003800000 */
.L_x_110:
        /* <DEDUP_REMOVED lines=10> */
.L_x_113:
[----:B------:R-:W-:Y:S05]  /*41e0*/  BSYNC B1 ;  /* 0x0000000000017941 */ /* 0x000fea0003800000 */
.L_x_112:
        /* <DEDUP_REMOVED lines=9> */
.L_x_115:
[----:B------:R-:W-:Y:S05]  /*4280*/  BSYNC B1 ;  /* 0x0000000000017941 */ /* 0x000fea0003800000 */
.L_x_114:
        /* <DEDUP_REMOVED lines=9> */
.L_x_117:
[----:B------:R-:W-:Y:S05]  /*4320*/  BSYNC B1 ;  /* 0x0000000000017941 */ /* 0x000fea0003800000 */
.L_x_116:
        /* <DEDUP_REMOVED lines=10> */
.L_x_119:
[----:B------:R-:W-:Y:S05]  /*43d0*/  BSYNC B1 ;  /* 0x0000000000017941 */ /* 0x000fea0003800000 */
.L_x_118:
        /* <DEDUP_REMOVED lines=10> */
.L_x_121:
[----:B------:R-:W-:Y:S05]  /*4480*/  BSYNC B1 ;  /* 0x0000000000017941 */ /* 0x000fea0003800000 */
.L_x_120:
        /* <DEDUP_REMOVED lines=9> */
.L_x_123:
[----:B------:R-:W-:Y:S05]  /*4520*/  BSYNC B1 ;  /* 0x0000000000017941 */ /* 0x000fea0003800000 */
.L_x_122:
        /* <DEDUP_REMOVED lines=9> */
.L_x_125:
[----:B------:R-:W-:Y:S05]  /*45c0*/  BSYNC B1 ;  /* 0x0000000000017941 */ /* 0x000fea0003800000 */
.L_x_124:
        /* <DEDUP_REMOVED lines=10> */
.L_x_127:
[----:B------:R-:W-:Y:S05]  /*4670*/  BSYNC B1 ;  /* 0x0000000000017941 */ /* 0x000fea0003800000 */
.L_x_126:
        /* <DEDUP_REMOVED lines=10> */
.L_x_129:
[----:B------:R-:W-:Y:S05]  /*4720*/  BSYNC B1 ;  /* 0x0000000000017941 */ /* 0x000fea0003800000 */
.L_x_128:
        /* <DEDUP_REMOVED lines=9> */
.L_x_131:
[----:B------:R-:W-:Y:S05]  /*47c0*/  BSYNC B1 ;  /* 0x0000000000017941 */ /* 0x000fea0003800000 */
.L_x_130:
        /* <DEDUP_REMOVED lines=9> */
.L_x_133:
[----:B------:R-:W-:Y:S05]  /*4860*/  BSYNC B1 ;  /* 0x0000000000017941 */ /* 0x000fea0003800000 */
.L_x_132:
        /* <DEDUP_REMOVED lines=10> */
.L_x_135:
[----:B------:R-:W-:Y:S05]  /*4910*/  BSYNC B1 ;  /* 0x0000000000017941 */ /* 0x000fea0003800000 */
.L_x_134:
        /* <DEDUP_REMOVED lines=10> */
.L_x_137:
[----:B------:R-:W-:Y:S05]  /*49c0*/  BSYNC B1 ;  /* 0x0000000000017941 */ /* 0x000fea0003800000 */
.L_x_136:
        /* <DEDUP_REMOVED lines=9> */
.L_x_139:
[----:B------:R-:W-:Y:S05]  /*4a60*/  BSYNC B1 ;  /* 0x0000000000017941 */ /* 0x000fea0003800000 */
.L_x_138:
        /* <DEDUP_REMOVED lines=9> */
.L_x_141:
[----:B------:R-:W-:Y:S05]  /*4b00*/  BSYNC B1 ;  /* 0x0000000000017941 */ /* 0x000fea0003800000 */
.L_x_140:
        /* <DEDUP_REMOVED lines=10> */
.L_x_143:
[----:B------:R-:W-:Y:S05]  /*4bb0*/  BSYNC B1 ;  /* 0x0000000000017941 */ /* 0x000fea0003800000 */
.L_x_142:
        /* <DEDUP_REMOVED lines=10> */
.L_x_145:
[----:B------:R-:W-:Y:S05]  /*4c60*/  BSYNC B1 ;  /* 0x0000000000017941 */ /* 0x000fea0003800000 */
.L_x_144:
        /* <DEDUP_REMOVED lines=9> */
.L_x_147:
[----:B------:R-:W-:Y:S05]  /*4d00*/  BSYNC B1 ;  /* 0x0000000000017941 */ /* 0x000fea0003800000 */
.L_x_146:
        /* <DEDUP_REMOVED lines=9> */
.L_x_149:
[----:B------:R-:W-:Y:S05]  /*4da0*/  BSYNC B1 ;  /* 0x0000000000017941 */ /* 0x000fea0003800000 */
.L_x_148:
        /* <DEDUP_REMOVED lines=10> */
.L_x_151:
[----:B------:R-:W-:Y:S05]  /*4e50*/  BSYNC B1 ;  /* 0x0000000000017941 */ /* 0x000fea0003800000 */
.L_x_150:
[----:B-----5:R-:W-:Y:S01]  /*4e60*/  LOP3.LUT R14, R24, 0xffffe000, RZ, 0xc0, !PT ;  /* 0xffffe000180e7812 */ /* 0x020fe200078ec0ff */
[----:B------:R-:W-:Y:S01]  /*4e70*/  BSSY B1, `(.L_x_152) ;  /* 0x000000b000017945 */ /* 0x000fe20003800000 */
[----:B------:R-:W-:Y:S01]  /*4e80*/  ISETP.GT.AND P0, PT, R4, 0x79, PT ;  /* 0x000000790400780c */ /* 0x000fe20003f04270 */
[----:B------:R-:W-:Y:S02]  /*4e90*/  @P2 IMAD.MOV.U32 R4, RZ, RZ, R10 ;  /* 0x000000ffff042224 */ /* 0x000fe400078e000a */
[----:B0-----:R-:W-:Y:S01]  /*4ea0*/  FMUL R5, R14, R89 ;  /* 0x000000590e057220 */ /* 0x001fe20000400000 */
[----:B------:R-:W-:-:S03]  /*4eb0*/  ISETP.GT.AND P3, PT, R3, RZ, P0 ;  /* 0x000000ff0300720c */ /* 0x000fc60000764270 */
[----:B------:R-:W-:Y:S01]  /*4ec0*/  FFMA R15, R84, R88, R5 ;  /* 0x00000058540f7223 */ /* 0x000fe20000000005 */
[----:B------:R-:W-:-:S04]  /*4ed0*/  @P2 IMAD.MOV.U32 R5, RZ, RZ, R11 ;  /* 0x000000ffff052224 */ /* 0x000fc800078e000b */
[----:B------:R-:W-:-:S05]  /*4ee0*/  F2FP.TF32.F32.PACK_B R15, R15 ;  /* 0x0000000fff0f723e */ /* 0x000fca00024050ff */
[----:B------:R0:W-:Y:S01]  /*4ef0*/  @P2 STG.E desc[UR36][R4.64+0x1e0], R15 ;  /* 0x0001e00f04002986 */ /* 0x0001e2000c101924 */
[----:B------:R-:W-:Y:S05]  /*4f00*/  @!P3 BRA `(.L_x_153) ;  /* 0x000000000004b947 */ /* 0x000fea0003800000 */
[----:B------:R0:W5:Y:S02]  /*4f10*/  LDG.E.LTC128B R24, desc[UR36][R6.64+0x1e4] ;  /* 0x0001e42406187981 */ /* 0x000164000c1e1920 */
.L_x_153:
[----:B------:R-:W-:Y:S05]  /*4f20*/  BSYNC B1 ;  /* 0x0000000000017941 */ /* 0x000fea0003800000 */
.L_x_152:
[----:B0----5:R-:W-:Y:S01]  /*4f30*/  LOP3.LUT R4, R24, 0xffffe000, RZ, 0xc0, !PT ;  /* 0xffffe00018047812 */ /* 0x021fe200078ec0ff */
        /* <DEDUP_REMOVED lines=8> */
.L_x_155:
[----:B------:R-:W-:Y:S05]  /*4fc0*/  BSYNC B1 ;  /* 0x0000000000017941 */ /* 0x000fea0003800000 */
.L_x_154:
[----:B-----5:R-:W-:Y:S01]  /*4fd0*/  LOP3.LUT R4, R24, 0xffffe000, RZ, 0xc0, !PT ;  /* 0xffffe00018047812 */ /* 0x020fe200078ec0ff */
[----:B------:R-:W-:Y:S01]  /*4fe0*/  BSSY B1, `(.L_x_156) ;  /* 0x000000a000017945 */ /* 0x000fe20003800000 */
[----:B------:R-:W-:-:S03]  /*4ff0*/  ISETP.GT.AND P0, PT, R3, 0x8, P0 ;  /* 0x000000080300780c */ /* 0x000fc60000704270 */
[----:B------:R-:W-:Y:S01]  /*5000*/  FMUL R5, R4, R89 ;  /* 0x0000005904057220 */ /* 0x000fe20000400000 */
[----:B------:R-:W-:-:S03]  /*5010*/  @P1 IMAD.MOV.U32 R4, RZ, RZ, R12 ;  /* 0x000000ffff041224 */ /* 0x000fc600078e000c */
[----:B-1----:R-:W-:Y:S01]  /*5020*/  FFMA R7, R86, R88, R5 ;  /* 0x0000005856077223 */ /* 0x002fe20000000005 */
[----:B------:R-:W-:-:S04]  /*5030*/  @P1 IMAD.MOV.U32 R5, RZ, RZ, R13 ;  /* 0x000000ffff051224 */ /* 0x000fc800078e000d */
[----:B------:R-:W-:-:S05]  /*5040*/  F2FP.TF32.F32.PACK_B R7, R7 ;  /* 0x00000007ff07723e */ /* 0x000fca00024050ff */
[----:B------:R1:W-:Y:S01]  /*5050*/  @P1 STG.E desc[UR36][R4.64+0x1e0], R7 ;  /* 0x0001e00704001986 */ /* 0x0003e2000c101924 */
[----:B------:R-:W-:Y:S05]  /*5060*/  @!P0 BRA `(.L_x_157) ;  /* 0x0000000000048947 */ /* 0x000fea0003800000 */
[----:B------:R0:W5:Y:S02]  /*5070*/  LDG.E.LTC128B R24, desc[UR36][R8.64+0x1e4] ;  /* 0x0001e42408187981 */ /* 0x000164000c1e1920 */
.L_x_157:
[----:B------:R-:W-:Y:S05]  /*5080*/  BSYNC B1 ;  /* 0x0000000000017941 */ /* 0x000fea0003800000 */
.L_x_156:
[----:B------:R-:W-:Y:S05]  /*5090*/  @!P0 BRA `(.L_x_158) ;  /* 0x0000001000d08947 */ /* 0x000fea0003800000 */
[----:B-----5:R-:W-:-:S05]  /*50a0*/  LOP3.LUT R24, R24, 0xffffe000, RZ, 0xc0, !PT ;  /* 0xffffe00018187812 */ /* 0x020fca00078ec0ff */
[----:B------:R-:W-:-:S04]  /*50b0*/  FMUL R24, R24, R89 ;  /* 0x0000005918187220 */ /* 0x000fc80000400000 */
[----:B------:R-:W-:-:S05]  /*50c0*/  FFMA R87, R87, R88, R24 ;  /* 0x0000005857577223 */ /* 0x000fca0000000018 */
[----:B------:R-:W-:-:S05]  /*50d0*/  F2FP.TF32.F32.PACK_B R87, R87 ;  /* 0x00000057ff57723e */ /* 0x000fca00024050ff */
[----:B------:R0:W-:Y:S01]  /*50e0*/  STG.E desc[UR36][R12.64+0x1e4], R87 ;  /* 0x0001e4570c007986 */ /* 0x0001e2000c101924 */
[----:B------:R-:W-:Y:S05]  /*50f0*/  BRA `(.L_x_158) ;  /* 0x0000001000b87947 */ /* 0x000fea0003800000 */
.L_x_33:
[----:B------:R-:W-:Y:S01]  /*5100*/  ISETP.GT.AND P4, PT, R4, 0x1, PT ;  /* 0x000000010400780c */ /* 0x000fe20003f84270 */
[----:B------:R-:W-:Y:S01]  /*5110*/  ULDC.64 UR4, c[0x0][0x5c0] ;  /* 0x0001700000047ab9 */ /* 0x000fe20000000a00 */
[-C--:B------:R-:W-:Y:S01]  /*5120*/  FMUL R5, R24, R88.reuse ;  /* 0x0000005818057220 */ /* 0x080fe20000400000 */
[----:B------:R-:W-:Y:S01]  /*5130*/  LEA R6, P1, R104, UR4, 0x2 ;  /* 0x0000000468067c11 */ /* 0x000fe2000f8210ff */
[-C--:B------:R-:W-:Y:S01]  /*5140*/  FMUL R25, R25, R88.reuse ;  /* 0x0000005819197220 */ /* 0x080fe20000400000 */
[C---:B------:R-:W-:Y:S01]  /*5150*/  ISETP.GT.AND P0, PT, R3.reuse, RZ, P4 ;  /* 0x000000ff0300720c */ /* 0x040fe20002704270 */
[-C--:B------:R-:W-:Y:S01]  /*5160*/  FMUL R11, R26, R88.reuse ;  /* 0x000000581a0b7220 */ /* 0x080fe20000400000 */
[----:B------:R-:W-:Y:S01]  /*5170*/  ISETP.GT.AND P2, PT, R3, 0x8, P2 ;  /* 0x000000080300780c */ /* 0x000fe20001744270 */
[-C--:B------:R-:W-:Y:S01]  /*5180*/  FMUL R27, R27, R88.reuse ;  /* 0x000000581b1b7220 */ /* 0x080fe20000400000 */
[----:B------:R-:W-:Y:S01]  /*5190*/  LEA.HI.X R7, R104, UR5, R115, 0x2, P1 ;  /* 0x0000000568077c11 */ /* 0x000fe200088f1473 */
[-C--:B------:R-:W-:Y:S01]  /*51a0*/  FMUL R29, R29, R88.reuse ;  /* 0x000000581d1d7220 */ /* 0x080fe20000400000 */
[----:B------:R-:W-:Y:S01]  /*51b0*/  F2FP.TF32.F32.PACK_B R5, R5 ;  /* 0x00000005ff05723e */ /* 0x000fe200024050ff */
[-C--:B------:R-:W-:Y:S01]  /*51c0*/  FMUL R31, R31, R88.reuse ;  /* 0x000000581f1f7220 */ /* 0x080fe20000400000 */
[C---:B------:R-:W-:Y:S01]  /*51d0*/  SHF.L.U64.HI R9, R90.reuse, 0x2, R91 ;  /* 0x000000025a097819 */ /* 0x040fe2000001025b */
[----:B------:R-:W-:Y:S01]  /*51e0*/  FMUL R33, R33, R88 ;  /* 0x0000005821217220 */ /* 0x000fe20000400000 */
[----:B------:R-:W-:Y:S01]  /*51f0*/  LEA R8, P1, R90, R6, 0x2 ;  /* 0x000000065a087211 */ /* 0x000fe200078210ff */
[----:B------:R0:W-:Y:S01]  /*5200*/  @P3 STG.E desc[UR36][R6.64], R5 ;  /* 0x0000000506003986 */ /* 0x0001e2000c101924 */
[----:B------:R-:W-:Y:S01]  /*5210*/  F2FP.TF32.F32.PACK_B R25, R25 ;  /* 0x00000019ff19723e */ /* 0x000fe200024050ff */
[-C--:B------:R-:W-:Y:S01]  /*5220*/  FMUL R13, R34, R88.reuse ;  /* 0x00000058220d7220 */ /* 0x080fe20000400000 */
[----:B------:R-:W-:Y:S01]  /*5230*/  F2FP.TF32.F32.PACK_B R11, R11 ;  /* 0x0000000bff0b723e */ /* 0x000fe200024050ff */
[----:B------:R-:W-:Y:S01]  /*5240*/  IMAD.X R9, R9, 0x1, R7, P1 ;  /* 0x0000000109097824 */ /* 0x000fe200008e0607 */
[C---:B------:R-:W-:Y:S01]  /*5250*/  ISETP.GT.AND P3, PT, R4.reuse, 0x8, PT ;  /* 0x000000080400780c */ /* 0x040fe20003f64270 */
[----:B------:R-:W-:Y:S01]  /*5260*/  @P0 STG.E desc[UR36][R6.64+0x4], R25 ;  /* 0x0000041906000986 */ /* 0x000fe2000c101924 */
[----:B------:R-:W-:Y:S01]  /*5270*/  ISETP.GT.AND P0, PT, R4, 0x9, PT ;  /* 0x000000090400780c */ /* 0x000fe20003f04270 */
[-C--:B------:R-:W-:Y:S01]  /*5280*/  FMUL R35, R35, R88.reuse ;  /* 0x0000005823237220 */ /* 0x080fe20000400000 */
[C---:B------:R-:W-:Y:S01]  /*5290*/  ISETP.GT.AND P4, PT, R3.reuse, 0x8, P4 ;  /* 0x000000080300780c */ /* 0x040fe20002784270 */
[----:B------:R1:W-:Y:S01]  /*52a0*/  @P2 STG.E desc[UR36][R8.64], R11 ;  /* 0x0000000b08002986 */ /* 0x0003e2000c101924 */
[C---:B------:R-:W-:Y:S01]  /*52b0*/  ISETP.GT.AND P1, PT, R3.reuse, RZ, P3 ;  /* 0x000000ff0300720c */ /* 0x040fe20001f24270 */
[-C--:B0-----:R-:W-:Y:S01]  /*52c0*/  FMUL R5, R28, R88.reuse ;  /* 0x000000581c057220 */ /* 0x081fe20000400000 */
[----:B------:R-:W-:Y:S01]  /*52d0*/  ISETP.GT.AND P2, PT, R3, RZ, P0 ;  /* 0x000000ff0300720c */ /* 0x000fe20000744270 */
[-C--:B------:R-:W-:Y:S01]  /*52e0*/  FMUL R37, R37, R88.reuse ;  /* 0x0000005825257220 */ /* 0x080fe20000400000 */
[----:B------:R-:W-:Y:S01]  /*52f0*/  ISETP.GT.AND P3, PT, R3, 0x8, P3 ;  /* 0x000000080300780c */ /* 0x000fe20001f64270 */
[-C--:B------:R-:W-:Y:S01]  /*5300*/  FMUL R39, R39, R88.reuse ;  /* 0x0000005827277220 */ /* 0x080fe20000400000 */
[----:B------:R-:W-:Y:S01]  /*5310*/  F2FP.TF32.F32.PACK_B R27, R27 ;  /* 0x0000001bff1b723e */ /* 0x000fe200024050ff */
[-C--:B------:R-:W-:Y:S01]  /*5320*/  FMUL R41, R41, R88.reuse ;  /* 0x0000005829297220 */ /* 0x080fe20000400000 */
[----:B------:R-:W-:Y:S01]  /*5330*/  F2FP.TF32.F32.PACK_B R5, R5 ;  /* 0x00000005ff05723e */ /* 0x000fe200024050ff */
[-C--:B------:R-:W-:Y:S01]  /*5340*/  FMUL R43, R43, R88.reuse ;  /* 0x000000582b2b7220 */ /* 0x080fe20000400000 */
[----:B------:R-:W-:Y:S01]  /*5350*/  F2FP.TF32.F32.PACK_B R29, R29 ;  /* 0x0000001dff1d723e */ /* 0x000fe200024050ff */
[-C--:B-1----:R-:W-:Y:S01]  /*5360*/  FMUL R11, R30, R88.reuse ;  /* 0x000000581e0b7220 */ /* 0x082fe20000400000 */
[----:B------:R-:W-:Y:S01]  /*5370*/  @P4 STG.E desc[UR36][R8.64+0x4], R27 ;  /* 0x0000041b08004986 */ /* 0x000fe2000c101924 */
[C---:B------:R-:W-:Y:S01]  /*5380*/  ISETP.GT.AND P4, PT, R4.reuse, 0x11, PT ;  /* 0x000000110400780c */ /* 0x040fe20003f84270 */
[-C--:B------:R-:W-:Y:S01]  /*5390*/  FMUL R45, R45, R88.reuse ;  /* 0x000000582d2d7220 */ /* 0x080fe20000400000 */
[----:B------:R-:W-:Y:S01]  /*53a0*/  ISETP.GT.AND P0, PT, R3, 0x8, P0 ;  /* 0x000000080300780c */ /* 0x000fe20000704270 */
[----:B------:R0:W-:Y:S01]  /*53b0*/  @P1 STG.E desc[UR36][R6.64+0x20], R5 ;  /* 0x0000200506001986 */ /* 0x0001e2000c101924 */
[----:B------:R-:W-:Y:S01]  /*53c0*/  F2FP.TF32.F32.PACK_B R11, R11 ;  /* 0x0000000bff0b723e */ /* 0x000fe200024050ff */
[-C--:B------:R-:W-:Y:S01]  /*53d0*/  FMUL R47, R47, R88.reuse ;  /* 0x000000582f2f7220 */ /* 0x080fe20000400000 */
[----:B------:R-:W-:Y:S01]  /*53e0*/  F2FP.TF32.F32.PACK_B R31, R31 ;  /* 0x0000001fff1f723e */ /* 0x000fe200024050ff */
[----:B------:R-:W-:Y:S01]  /*53f0*/  @P2 STG.E desc[UR36][R6.64+0x24], R29 ;  /* 0x0000241d06002986 */ /* 0x000fe2000c101924 */
[----:B------:R-:W-:Y:S01]  /*5400*/  ISETP.GT.AND P2, PT, R4, 0x10, PT ;  /* 0x000000100400780c */ /* 0x000fe20003f44270 */
[-C--:B------:R-:W-:Y:S01]  /*5410*/  FMUL R49, R49, R88.reuse ;  /* 0x0000005831317220 */ /* 0x080fe20000400000 */
[----:B------:R-:W-:Y:S01]  /*5420*/  F2FP.TF32.F32.PACK_B R33, R33 ;  /* 0x00000021ff21723e */ /* 0x000fe200024050ff */
[----:B------:R1:W-:Y:S01]  /*5430*/  @P3 STG.E desc[UR36][R8.64+0x20], R11 ;  /* 0x0000200b08003986 */ /* 0x0003e2000c101924 */
[----:B------:R-:W-:Y:S01]  /*5440*/  ISETP.GT.AND P1, PT, R3, RZ, P2 ;  /* 0x000000ff0300720c */ /* 0x000fe20001724270 */
[-C--:B------:R-:W-:Y:S01]  /*5450*/  FMUL R51, R51, R88.reuse ;  /* 0x0000005833337220 */ /* 0x080fe20000400000 */
[C---:B------:R-:W-:Y:S01]  /*5460*/  ISETP.GT.AND P3, PT, R3.reuse, RZ, P4 ;  /* 0x000000ff0300720c */ /* 0x040fe20002764270 */
[-C--:B0-----:R-:W-:Y:S01]  /*5470*/  FMUL R5, R32, R88.reuse ;  /* 0x0000005820057220 */ /* 0x081fe20000400000 */
[----:B------:R-:W-:Y:S01]  /*5480*/  ISETP.GT.AND P2, PT, R3, 0x8, P2 ;  /* 0x000000080300780c */ /* 0x000fe20001744270 */
[----:B------:R-:W-:Y:S01]  /*5490*/  @P0 STG.E desc[UR36][R8.64+0x24], R31 ;  /* 0x0000241f08000986 */ /* 0x000fe2000c101924 */
[----:B------:R-:W-:Y:S01]  /*54a0*/  F2FP.TF32.F32.PACK_B R13, R13 ;  /* 0x0000000dff0d723e */ /* 0x000fe200024050ff */
[-C--:B------:R-:W-:Y:S01]  /*54b0*/  FMUL R53, R53, R88.reuse ;  /* 0x0000005835357220 */ /* 0x080fe20000400000 */
[----:B------:R-:W-:Y:S01]  /*54c0*/  F2FP.TF32.F32.PACK_B R5, R5 ;  /* 0x00000005ff05723e */ /* 0x000fe200024050ff */
[-C--:B------:R-:W-:Y:S01]  /*54d0*/  FMUL R55, R55, R88.reuse ;  /* 0x0000005837377220 */ /* 0x080fe20000400000 */
[----:B------:R-:W-:Y:S01]  /*54e0*/  ISETP.GT.AND P0, PT, R4, 0x19, PT ;  /* 0x000000190400780c */ /* 0x000fe20003f04270 */
[-C--:B-1----:R-:W-:Y:S01]  /*54f0*/  FMUL R11, R38, R88.reuse ;  /* 0x00000058260b7220 */ /* 0x082fe20000400000 */
        /* <DEDUP_REMOVED lines=16> */
[----:B------:R-:W-:Y:S01]  /*5600*/  ISETP.GT.AND P4, PT, R4, 0x21, PT ;  /* 0x000000210400780c */ /* 0x000fe20003f84270 */
[-C--:B------:R-:W-:Y:S01]  /*5610*/  FMUL R63, R63, R88.reuse ;  /* 0x000000583f3f7220 */ /* 0x080fe20000400000 */
[----:B------:R-:W-:Y:S01]  /*5620*/  F2FP.TF32.F32.PACK_B R5, R5 ;  /* 0x00000005ff05723e */ /* 0x000fe200024050ff */
[-C--:B------:R-:W-:Y:S01]  /*5630*/  FMUL R65, R65, R88.reuse ;  /* 0x0000005841417220 */ /* 0x080fe20000400000 */
[----:B------:R-:W-:Y:S01]  /*5640*/  ISETP.GT.AND P0, PT, R3, 0x8, P0 ;  /* 0x000000080300780c */ /* 0x000fe20000704270 */
[-C--:B-1----:R-:W-:Y:S01]  /*5650*/  FMUL R13, R42, R88.reuse ;  /* 0x000000582a0d7220 */ /* 0x082fe20000400000 */
[----:B------:R-:W-:Y:S01]  /*5660*/  F2FP.TF32.F32.PACK_B R39, R39 ;  /* 0x00000027ff27723e */ /* 0x000fe200024050ff */
        /* <DEDUP_REMOVED lines=13> */
[C---:B------:R-:W-:Y:S01]  /*5740*/  ISETP.GT.AND P2, PT, R3.reuse, 0x8, P2 ;  /* 0x000000080300780c */ /* 0x040fe20001744270 */
[----:B------:R-:W-:Y:S01]  /*5750*/  @P0 STG.E desc[UR36][R8.64+0x64], R39 ;  /* 0x0000642708000986 */ /* 0x000fe2000c101924 */
[----:B------:R-:W-:Y:S01]  /*5760*/  ISETP.GT.AND P4, PT, R3, 0x8, P4 ;  /* 0x000000080300780c */ /* 0x000fe20002784270 */
[-C--:B------:R-:W-:Y:S01]  /*5770*/  FMUL R73, R73, R88.reuse ;  /* 0x0000005849497220 */ /* 0x080fe20000400000 */
[----:B------:R-:W-:Y:S01]  /*5780*/  F2FP.TF32.F32.PACK_B R5, R5 ;  /* 0x00000005ff05723e */ /* 0x000fe200024050ff */
[-C--:B------:R-:W-:Y:S01]  /*5790*/  FMUL R75, R75, R88.reuse ;  /* 0x000000584b4b7220 */ /* 0x080fe20000400000 */
[----:B------:R-:W-:Y:S01]  /*57a0*/  ISETP.GT.AND P0, PT, R4, 0x29, PT ;  /* 0x000000290400780c */ /* 0x000fe20003f04270 */
        /* <DEDUP_REMOVED lines=25> */
[----:B------:R-:W-:Y:S01]  /*5940*/  ISETP.GT.AND P1, PT, R4, 0x31, PT ;  /* 0x000000310400780c */ /* 0x000fe20003f24270 */
[-C--:B------:R-:W-:Y:S01]  /*5950*/  FMUL R85, R85, R88.reuse ;  /* 0x0000005855557220 */ /* 0x080fe20000400000 */
[----:B------:R-:W-:Y:S01]  /*5960*/  F2FP.TF32.F32.PACK_B R13, R13 ;  /* 0x0000000dff0d723e */ /* 0x000fe200024050ff */
[----:B------:R-:W-:Y:S01]  /*5970*/  @P2 STG.E desc[UR36][R6.64+0xa4], R45 ;  /* 0x0000a42d06002986 */ /* 0x000fe2000c101924 */
[----:B------:R-:W-:Y:S01]  /*5980*/  ISETP.GT.AND P2, PT, R3, RZ, P4 ;  /* 0x000000ff0300720c */ /* 0x000fe20002744270 */
[----:B------:R-:W-:Y:S01]  /*5990*/  FMUL R87, R87, R88 ;  /* 0x0000005857577220 */ /* 0x000fe20000400000 */
[----:B------:R-:W-:Y:S01]  /*59a0*/  F2FP.TF32.F32.PACK_B R53, R53 ;  /* 0x00000035ff35723e */ /* 0x000fe200024050ff */
[----:B------:R1:W-:Y:S01]  /*59b0*/  @P3 STG.E desc[UR36][R8.64+0xa0], R11 ;  /* 0x0000a00b08003986 */ /* 0x0003e2000c101924 */
[----:B------:R-:W-:-:S02]  /*59c0*/  ISETP.GT.AND P3, PT, R3, RZ, P1 ;  /* 0x000000ff0300720c */ /* 0x000fc40000f64270 */
[----:B------:R-:W-:Y:S01]  /*59d0*/  F2FP.TF32.F32.PACK_B R55, R55 ;  /* 0x00000037ff37723e */ /* 0x000fe200024050ff */
[-C--:B0-----:R-:W-:Y:S01]  /*59e0*/  FMUL R5, R48, R88.reuse ;  /* 0x0000005830057220 */ /* 0x081fe20000400000 */
[----:B------:R-:W-:Y:S01]  /*59f0*/  @P0 STG.E desc[UR36][R8.64+0xa4], R47 ;  /* 0x0000a42f08000986 */ /* 0x000fe2000c101924 */
[----:B------:R-:W-:Y:S02]  /*5a00*/  ISETP.GT.AND P0, PT, R3, 0x8, P4 ;  /* 0x000000080300780c */ /* 0x000fe40002704270 */
[----:B------:R-:W-:Y:S02]  /*5a10*/  F2FP.TF32.F32.PACK_B R57, R57 ;  /* 0x00000039ff39723e */ /* 0x000fe400024050ff */
[----:B------:R-:W-:Y:S01]  /*5a20*/  F2FP.TF32.F32.PACK_B R5, R5 ;  /* 0x00000005ff05723e */ /* 0x000fe200024050ff */
[----:B-1----:R-:W-:Y:S01]  /*5a30*/  FMUL R11, R54, R88 ;  /* 0x00000058360b7220 */ /* 0x002fe20000400000 */
[----:B------:R-:W-:-:S03]  /*5a40*/  F2FP.TF32.F32.PACK_B R59, R59 ;  /* 0x0000003bff3b723e */ /* 0x000fc600024050ff */
[----:B------:R0:W-:Y:S01]  /*5a50*/  @P2 STG.E desc[UR36][R6.64+0xc0], R5 ;  /* 0x0000c00506002986 */ /* 0x0001e2000c101924 */
[C---:B------:R-:W-:Y:S02]  /*5a60*/  ISETP.GT.AND P2, PT, R4.reuse, 0x38, PT ;  /* 0x000000380400780c */ /* 0x040fe40003f44270 */
[----:B------:R-:W-:Y:S01]  /*5a70*/  F2FP.TF32.F32.PACK_B R11, R11 ;  /* 0x0000000bff0b723e */ /* 0x000fe200024050ff */
[----:B------:R-:W-:Y:S01]  /*5a80*/  @P3 STG.E desc[UR36][R6.64+0xc4], R49 ;  /* 0x0000c43106003986 */ /* 0x000fe2000c101924 */
[C---:B------:R-:W-:Y:S02]  /*5a90*/  ISETP.GT.AND P3, PT, R3.reuse, 0x8, P1 ;  /* 0x000000080300780c */ /* 0x040fe40000f64270 */
[----:B------:R-:W-:Y:S01]  /*5aa0*/  ISETP.GT.AND P1, PT, R4, 0x39, PT ;  /* 0x000000390400780c */ /* 0x000fe20003f24270 */
[----:B------:R1:W-:Y:S01]  /*5ab0*/  @P0 STG.E desc[UR36][R8.64+0xc0], R13 ;  /* 0x0000c00d08000986 */ /* 0x0003e2000c101924 */
[C---:B------:R-:W-:Y:S02]  /*5ac0*/  ISETP.GT.AND P4, PT, R3.reuse, RZ, P2 ;  /* 0x000000ff0300720c */ /* 0x040fe40001784270 */
[C---:B------:R-:W-:Y:S01]  /*5ad0*/  ISETP.GT.AND P0, PT, R3.reuse, RZ, P1 ;  /* 0x000000ff0300720c */ /* 0x040fe20000f04270 */
[----:B0-----:R-:W-:Y:S01]  /*5ae0*/  FMUL R5, R52, R88 ;  /* 0x0000005834057220 */ /* 0x001fe20000400000 */
[----:B------:R-:W-:-:S02]  /*5af0*/  ISETP.GT.AND P2, PT, R3, 0x8, P2 ;  /* 0x000000080300780c */ /* 0x000fc40001744270 */
[----:B------:R-:W-:Y:S02]  /*5b00*/  F2FP.TF32.F32.PACK_B R61, R61 ;  /* 0x0000003dff3d723e */ /* 0x000fe400024050ff */
[----:B------:R-:W-:Y:S01]  /*5b10*/  F2FP.TF32.F32.PACK_B R5, R5 ;  /* 0x00000005ff05723e */ /* 0x000fe200024050ff */
[----:B------:R-:W-:Y:S01]  /*5b20*/  @P3 STG.E desc[UR36][R8.64+0xc4], R51 ;  /* 0x0000c43308003986 */ /* 0x000fe2000c101924 */
[C---:B------:R-:W-:Y:S01]  /*5b30*/  ISETP.GT.AND P3, PT, R3.reuse, 0x8, P1 ;  /* 0x000000080300780c */ /* 0x040fe20000f64270 */
[----:B-1----:R-:W-:Y:S01]  /*5b40*/  FMUL R13, R58, R88 ;  /* 0x000000583a0d7220 */ /* 0x002fe20000400000 */
[C---:B------:R-:W-:Y:S01]  /*5b50*/  ISETP.GT.AND P1, PT, R4.reuse, 0x40, PT ;  /* 0x000000400400780c */ /* 0x040fe20003f24270 */
[----:B------:R0:W-:Y:S01]  /*5b60*/  @P4 STG.E desc[UR36][R6.64+0xe0], R5 ;  /* 0x0000e00506004986 */ /* 0x0001e2000c101924 */
[----:B------:R-:W-:Y:S02]  /*5b70*/  F2FP.TF32.F32.PACK_B R63, R63 ;  /* 0x0000003fff3f723e */ /* 0x000fe400024050ff */
[----:B------:R-:W-:Y:S01]  /*5b80*/  ISETP.GT.AND P4, PT, R3, RZ, P1 ;  /* 0x000000ff0300720c */ /* 0x000fe20000f84270 */
[----:B------:R-:W-:Y:S01]  /*5b90*/  @P0 STG.E desc[UR36][R6.64+0xe4], R53 ;  /* 0x0000e43506000986 */ /* 0x000fe2000c101924 */
[----:B------:R-:W-:-:S02]  /*5ba0*/  ISETP.GT.AND P0, PT, R4, 0x41, PT ;  /* 0x000000410400780c */ /* 0x000fc40003f04270 */
[C---:B------:R-:W-:Y:S01]  /*5bb0*/  ISETP.GT.AND P1, PT, R3.reuse, 0x8, P1 ;  /* 0x000000080300780c */ /* 0x040fe20000f24270 */
[----:B------:R1:W-:Y:S01]  /*5bc0*/  @P2 STG.E desc[UR36][R8.64+0xe0], R11 ;  /* 0x0000e00b08002986 */ /* 0x0003e2000c101924 */
[C---:B------:R-:W-:Y:S02]  /*5bd0*/  ISETP.GT.AND P2, PT, R3.reuse, RZ, P0 ;  /* 0x000000ff0300720c */ /* 0x040fe40000744270 */
[----:B------:R-:W-:Y:S01]  /*5be0*/  F2FP.TF32.F32.PACK_B R13, R13 ;  /* 0x0000000dff0d723e */ /* 0x000fe200024050ff */
[-C--:B0-----:R-:W-:Y:S01]  /*5bf0*/  FMUL R5, R56, R88.reuse ;  /* 0x0000005838057220 */ /* 0x081fe20000400000 */
[----:B------:R-:W-:Y:S01]  /*5c00*/  @P3 STG.E desc[UR36][R8.64+0xe4], R55 ;  /* 0x0000e43708003986 */ /* 0x000fe2000c101924 */
[----:B------:R-:W-:Y:S02]  /*5c10*/  ISETP.GT.AND P3, PT, R3, 0x8, P0 ;  /* 0x000000080300780c */ /* 0x000fe40000764270 */
[----:B------:R-:W-:Y:S02]  /*5c20*/  ISETP.GT.AND P0, PT, R4, 0x49, PT ;  /* 0x000000490400780c */ /* 0x000fe40003f04270 */
[----:B------:R-:W-:Y:S01]  /*5c30*/  F2FP.TF32.F32.PACK_B R5, R5 ;  /* 0x00000005ff05723e */ /* 0x000fe200024050ff */
[----:B-1----:R-:W-:Y:S01]  /*5c40*/  FMUL R11, R62, R88 ;  /* 0x000000583e0b7220 */ /* 0x002fe20000400000 */
[----:B------:R-:W-:-:S03]  /*5c50*/  F2FP.TF32.F32.PACK_B R65, R65 ;  /* 0x00000041ff41723e */ /* 0x000fc600024050ff */
[----:B------:R0:W-:Y:S01]  /*5c60*/  @P4 STG.E desc[UR36][R6.64+0x100], R5 ;  /* 0x0001000506004986 */ /* 0x0001e2000c101924 */
[----:B------:R-:W-:Y:S02]  /*5c70*/  F2FP.TF32.F32.PACK_B R67, R67 ;  /* 0x00000043ff43723e */ /* 0x000fe400024050ff */
[----:B------:R-:W-:Y:S01]  /*5c80*/  F2FP.TF32.F32.PACK_B R11, R11 ;  /* 0x0000000bff0b723e */ /* 0x000fe200024050ff */
[----:B------:R-:W-:Y:S01]  /*5c90*/  @P2 STG.E desc[UR36][R6.64+0x104], R57 ;  /* 0x0001043906002986 */ /* 0x000fe2000c101924 */
[----:B------:R-:W-:Y:S02]  /*5ca0*/  ISETP.GT.AND P2, PT, R4, 0x48, PT ;  /* 0x000000480400780c */ /* 0x000fe40003f44270 */
[----:B------:R-:W-:Y:S01]  /*5cb0*/  F2FP.TF32.F32.PACK_B R69, R69 ;  /* 0x00000045ff45723e */ /* 0x000fe200024050ff */
[----:B------:R1:W-:Y:S01]  /*5cc0*/  @P1 STG.E desc[UR36][R8.64+0x100], R13 ;  /* 0x0001000d08001986 */ /* 0x0003e2000c101924 */
[C---:B------:R-:W-:Y:S02]  /*5cd0*/  ISETP.GT.AND P4, PT, R3.reuse, RZ, P2 ;  /* 0x000000ff0300720c */ /* 0x040fe40001784270 */
[C---:B------:R-:W-:Y:S01]  /*5ce0*/  ISETP.GT.AND P1, PT, R3.reuse, RZ, P0 ;  /* 0x000000ff0300720c */ /* 0x040fe20000724270 */
[----:B0-----:R-:W-:Y:S01]  /*5cf0*/  FMUL R5, R60, R88 ;  /* 0x000000583c057220 */ /* 0x001fe20000400000 */
[C---:B------:R-:W-:Y:S01]  /*5d00*/  ISETP.GT.AND P2, PT, R3.reuse, 0x8, P2 ;  /* 0x000000080300780c */ /* 0x040fe20001744270 */
[----:B------:R-:W-:Y:S01]  /*5d10*/  @P3 STG.E desc[UR36][R8.64+0x104], R59 ;  /* 0x0001043b08003986 */ /* 0x000fe2000c101924 */
[----:B------:R-:W-:-:S02]  /*5d20*/  ISETP.GT.AND P3, PT, R3, 0x8, P0 ;  /* 0x000000080300780c */ /* 0x000fc40000764270 */
[----:B------:R-:W-:Y:S02]  /*5d30*/  F2FP.TF32.F32.PACK_B R5, R5 ;  /* 0x00000005ff05723e */ /* 0x000fe400024050ff */
[----:B------:R-:W-:Y:S01]  /*5d40*/  ISETP.GT.AND P0, PT, R4, 0x51, PT ;  /* 0x000000510400780c */ /* 0x000fe20003f04270 */
[----:B-1----:R-:W-:Y:S01]  /*5d50*/  FMUL R13, R66, R88 ;  /* 0x00000058420d7220 */ /* 0x002fe20000400000 */
[----:B------:R-:W-:Y:S01]  /*5d60*/  F2FP.TF32.F32.PACK_B R71, R71 ;  /* 0x00000047ff47723e */ /* 0x000fe200024050ff */
[----:B------:R0:W-:Y:S01]  /*5d70*/  @P4 STG.E desc[UR36][R6.64+0x120], R5 ;  /* 0x0001200506004986 */ /* 0x0001e2000c101924 */
[----:B------:R-:W-:Y:S02]  /*5d80*/  F2FP.TF32.F32.PACK_B R73, R73 ;  /* 0x00000049ff49723e */ /* 0x000fe400024050ff */
[----:B------:R-:W-:Y:S01]  /*5d90*/  F2FP.TF32.F32.PACK_B R13, R13 ;  /* 0x0000000dff0d723e */ /* 0x000fe200024050ff */
[----:B------:R-:W-:Y:S01]  /*5da0*/  @P1 STG.E desc[UR36][R6.64+0x124], R61 ;  /* 0x0001243d06001986 */ /* 0x000fe2000c101924 */
[----:B------:R-:W-:-:S02]  /*5db0*/  ISETP.GT.AND P1, PT, R4, 0x50, PT ;  /* 0x000000500400780c */ /* 0x000fc40003f24270 */
[----:B------:R-:W-:Y:S01]  /*5dc0*/  F2FP.TF32.F32.PACK_B R75, R75 ;  /* 0x0000004bff4b723e */ /* 0x000fe200024050ff */
[----:B------:R1:W-:Y:S01]  /*5dd0*/  @P2 STG.E desc[UR36][R8.64+0x120], R11 ;  /* 0x0001200b08002986 */ /* 0x0003e2000c101924 */
[C---:B------:R-:W-:Y:S02]  /*5de0*/  ISETP.GT.AND P4, PT, R3.reuse, RZ, P1 ;  /* 0x000000ff0300720c */ /* 0x040fe40000f84270 */
[C---:B------:R-:W-:Y:S01]  /*5df0*/  ISETP.GT.AND P2, PT, R3.reuse, RZ, P0 ;  /* 0x000000ff0300720c */ /* 0x040fe20000744270 */
[----:B0-----:R-:W-:Y:S01]  /*5e00*/  FMUL R5, R64, R88 ;  /* 0x0000005840057220 */ /* 0x001fe20000400000 */
[C---:B------:R-:W-:Y:S01]  /*5e10*/  ISETP.GT.AND P1, PT, R3.reuse, 0x8, P1 ;  /* 0x000000080300780c */ /* 0x040fe20000f24270 */
[----:B------:R-:W-:Y:S01]  /*5e20*/  @P3 STG.E desc[UR36][R8.64+0x124], R63 ;  /* 0x0001243f08003986 */ /* 0x000fe2000c101924 */
[----:B------:R-:W-:Y:S02]  /*5e30*/  ISETP.GT.AND P3, PT, R3, 0x8, P0 ;  /* 0x000000080300780c */ /* 0x000fe40000764270 */
[----:B------:R-:W-:-:S02]  /*5e40*/  F2FP.TF32.F32.PACK_B R5, R5 ;  /* 0x00000005ff05723e */ /* 0x000fc400024050ff */
[----:B------:R-:W-:Y:S01]  /*5e50*/  ISETP.GT.AND P0, PT, R4, 0x59, PT ;  /* 0x000000590400780c */ /* 0x000fe20003f04270 */
[----:B-1----:R-:W-:Y:S01]  /*5e60*/  FMUL R11, R70, R88 ;  /* 0x00000058460b7220 */ /* 0x002fe20000400000 */
[----:B------:R-:W-:Y:S01]  /*5e70*/  F2FP.TF32.F32.PACK_B R77, R77 ;  /* 0x0000004dff4d723e */ /* 0x000fe200024050ff */
[----:B------:R0:W-:Y:S01]  /*5e80*/  @P4 STG.E desc[UR36][R6.64+0x140], R5 ;  /* 0x0001400506004986 */ /* 0x0001e2000c101924 */
[----:B------:R-:W-:Y:S02]  /*5e90*/  F2FP.TF32.F32.PACK_B R79, R79 ;  /* 0x0000004fff4f723e */ /* 0x000fe400024050ff */
[----:B------:R-:W-:Y:S01]  /*5ea0*/  F2FP.TF32.F32.PACK_B R11, R11 ;  /* 0x0000000bff0b723e */ /* 0x000fe200024050ff */
[----:B------:R-:W-:Y:S01]  /*5eb0*/  @P2 STG.E desc[UR36][R6.64+0x144], R65 ;  /* 0x0001444106002986 */ /* 0x000fe2000c101924 */
[----:B------:R-:W-:Y:S02]  /*5ec0*/  ISETP.GT.AND P2, PT, R4, 0x58, PT ;  /* 0x000000580400780c */ /* 0x000fe40003f44270 */
[----:B------:R-:W-:Y:S01]  /*5ed0*/  F2FP.TF32.F32.PACK_B R81, R81 ;  /* 0x00000051ff51723e */ /* 0x000fe200024050ff */
[----:B------:R1:W-:Y:S01]  /*5ee0*/  @P1 STG.E desc[UR36][R8.64+0x140], R13 ;  /* 0x0001400d08001986 */ /* 0x0003e2000c101924 */
[----:B------:R-:W-:-:S02]  /*5ef0*/  ISETP.GT.AND P4, PT, R3, RZ, P2 ;  /* 0x000000ff0300720c */ /* 0x000fc40001784270 */
[C---:B------:R-:W-:Y:S01]  /*5f00*/  ISETP.GT.AND P1, PT, R3.reuse, RZ, P0 ;  /* 0x000000ff0300720c */ /* 0x040fe20000724270 */
[-C--:B0-----:R-:W-:Y:S01]  /*5f10*/  FMUL R5, R68, R88.reuse ;  /* 0x0000005844057220 */ /* 0x081fe20000400000 */
[C---:B------:R-:W-:Y:S01]  /*5f20*/  ISETP.GT.AND P2, PT, R3.reuse, 0x8, P2 ;  /* 0x000000080300780c */ /* 0x040fe20001744270 */
[----:B------:R-:W-:Y:S01]  /*5f30*/  @P3 STG.E desc[UR36][R8.64+0x144], R67 ;  /* 0x0001444308003986 */ /* 0x000fe2000c101924 */
[----:B------:R-:W-:Y:S02]  /*5f40*/  ISETP.GT.AND P3, PT, R3, 0x8, P0 ;  /* 0x000000080300780c */ /* 0x000fe40000764270 */
[----:B------:R-:W-:Y:S02]  /*5f50*/  F2FP.TF32.F32.PACK_B R5, R5 ;  /* 0x00000005ff05723e */ /* 0x000fe400024050ff */
[----:B------:R-:W-:Y:S01]  /*5f60*/  ISETP.GT.AND P0, PT, R4, 0x61, PT ;  /* 0x000000610400780c */ /* 0x000fe20003f04270 */
[----:B-1----:R-:W-:Y:S01]  /*5f70*/  FMUL R13, R74, R88 ;  /* 0x000000584a0d7220 */ /* 0x002fe20000400000 */
[----:B------:R-:W-:Y:S01]  /*5f80*/  F2FP.TF32.F32.PACK_B R15, R15 ;  /* 0x0000000fff0f723e */ /* 0x000fe200024050ff */
[----:B------:R0:W-:Y:S01]  /*5f90*/  @P4 STG.E desc[UR36][R6.64+0x160], R5 ;  /* 0x0001600506004986 */ /* 0x0001e2000c101924 */
[----:B------:R-:W-:-:S02]  /*5fa0*/  F2FP.TF32.F32.PACK_B R83, R83 ;  /* 0x00000053ff53723e */ /* 0x000fc400024050ff */
        /* <DEDUP_REMOVED lines=15> */
[----:B------:R0:W-:Y:S03]  /*60a0*/  @P4 STG.E desc[UR36][R6.64+0x180], R5 ;  /* 0x0001800506004986 */ /* 0x0001e6000c101924 */
[----:B------:R-:W-:Y:S01]  /*60b0*/  F2FP.TF32.F32.PACK_B R11, R11 ;  /* 0x0000000bff0b723e */ /* 0x000fe200024050ff */
[----:B------:R-:W-:Y:S01]  /*60c0*/  @P2 STG.E desc[UR36][R6.64+0x184], R73 ;  /* 0x0001844906002986 */ /* 0x000fe2000c101924 */
[----:B------:R-:W-:-:S03]  /*60d0*/  ISETP.GT.AND P2, PT, R4, 0x68, PT ;  /* 0x000000680400780c */ /* 0x000fc60003f44270 */
[----:B------:R1:W-:Y:S01]  /*60e0*/  @P1 STG.E desc[UR36][R8.64+0x180], R13 ;  /* 0x0001800d08001986 */ /* 0x0003e2000c101924 */
[C---:B------:R-:W-:Y:S02]  /*60f0*/  ISETP.GT.AND P4, PT, R3.reuse, RZ, P2 ;  /* 0x000000ff0300720c */ /* 0x040fe40001784270 */
[C---:B------:R-:W-:Y:S01]  /*6100*/  ISETP.GT.AND P1, PT, R3.reuse, RZ, P0 ;  /* 0x000000ff0300720c */ /* 0x040fe20000724270 */
[-C--:B0-----:R-:W-:Y:S01]  /*6110*/  FMUL R5, R76, R88.reuse ;  /* 0x000000584c057220 */ /* 0x081fe20000400000 */
[C---:B------:R-:W-:Y:S01]  /*6120*/  ISETP.GT.AND P2, PT, R3.reuse, 0x8, P2 ;  /* 0x000000080300780c */ /* 0x040fe20001744270 */
[----:B------:R-:W-:Y:S01]  /*6130*/  @P3 STG.E desc[UR36][R8.64+0x184], R75 ;  /* 0x0001844b08003986 */ /* 0x000fe2000c101924 */
[----:B------:R-:W-:Y:S02]  /*6140*/  ISETP.GT.AND P3, PT, R4, 0x71, PT ;  /* 0x000000710400780c */ /* 0x000fe40003f64270 */
[----:B------:R-:W-:Y:S02]  /*6150*/  F2FP.TF32.F32.PACK_B R5, R5 ;  /* 0x00000005ff05723e */ /* 0x000fe400024050ff */
[----:B------:R-:W-:Y:S01]  /*6160*/  ISETP.GT.AND P0, PT, R3, 0x8, P0 ;  /* 0x000000080300780c */ /* 0x000fe20000704270 */
[----:B-1----:R-:W-:-:S02]  /*6170*/  FMUL R13, R80, R88 ;  /* 0x00000058500d7220 */ /* 0x002fc40000400000 */
[----:B------:R-:W-:Y:S03]  /*6180*/  @P4 STG.E desc[UR36][R6.64+0x1a0], R5 ;  /* 0x0001a00506004986 */ /* 0x000fe6000c101924 */
[----:B------:R-:W-:Y:S01]  /*6190*/  F2FP.TF32.F32.PACK_B R13, R13 ;  /* 0x0000000dff0d723e */ /* 0x000fe200024050ff */
[----:B------:R-:W-:Y:S01]  /*61a0*/  @P1 STG.E desc[UR36][R6.64+0x1a4], R77 ;  /* 0x0001a44d06001986 */ /* 0x000fe2000c101924 */
[----:B------:R-:W-:-:S03]  /*61b0*/  ISETP.GT.AND P1, PT, R4, 0x70, PT ;  /* 0x000000700400780c */ /* 0x000fc60003f24270 */
[----:B------:R0:W-:Y:S01]  /*61c0*/  @P2 STG.E desc[UR36][R8.64+0x1a0], R11 ;  /* 0x0001a00b08002986 */ /* 0x0001e2000c101924 */
[C---:B------:R-:W-:Y:S02]  /*61d0*/  ISETP.GT.AND P4, PT, R3.reuse, RZ, P1 ;  /* 0x000000ff0300720c */ /* 0x040fe40000f84270 */
[C---:B------:R-:W-:Y:S01]  /*61e0*/  ISETP.GT.AND P2, PT, R3.reuse, RZ, P3 ;  /* 0x000000ff0300720c */ /* 0x040fe20001f44270 */
[----:B------:R-:W-:Y:S01]  /*61f0*/  @P0 STG.E desc[UR36][R8.64+0x1a4], R79 ;  /* 0x0001a44f08000986 */ /* 0x000fe2000c101924 */
[C---:B------:R-:W-:Y:S02]  /*6200*/  ISETP.GT.AND P1, PT, R3.reuse, 0x8, P1 ;  /* 0x000000080300780c */ /* 0x040fe40000f24270 */
[----:B------:R-:W-:Y:S02]  /*6210*/  ISETP.GT.AND P0, PT, R4, 0x78, PT ;  /* 0x000000780400780c */ /* 0x000fe40003f04270 */
[----:B------:R-:W-:Y:S01]  /*6220*/  ISETP.GT.AND P3, PT, R3, 0x8, P3 ;  /* 0x000000080300780c */ /* 0x000fe20001f64270 */
[----:B0-----:R-:W-:-:S04]  /*6230*/  FMUL R11, R86, R88 ;  /* 0x00000058560b7220 */ /* 0x001fc80000400000 */
[----:B------:R-:W-:Y:S01]  /*6240*/  @P4 STG.E desc[UR36][R6.64+0x1c0], R13 ;  /* 0x0001c00d06004986 */ /* 0x000fe2000c101924 */
[----:B------:R-:W-:Y:S01]  /*6250*/  ISETP.GT.AND P4, PT, R4, 0x79, PT ;  /* 0x000000790400780c */ /* 0x000fe20003f84270 */
[----:B------:R-:W-:Y:S01]  /*6260*/  @P2 IMAD.MOV.U32 R4, RZ, RZ, R6 ;  /* 0x000000ffff042224 */ /* 0x000fe200078e0006 */
[----:B------:R-:W-:Y:S01]  /*6270*/  F2FP.TF32.F32.PACK_B R11, R11 ;  /* 0x0000000bff0b723e */ /* 0x000fe200024050ff */
[----:B------:R-:W-:-:S05]  /*6280*/  @P2 IMAD.MOV.U32 R5, RZ, RZ, R7 ;  /* 0x000000ffff052224 */ /* 0x000fca00078e0007 */
[----:B------:R0:W-:Y:S01]  /*6290*/  @P2 STG.E desc[UR36][R4.64+0x1c4], R81 ;  /* 0x0001c45104002986 */ /* 0x0001e2000c101924 */
[C---:B------:R-:W-:Y:S02]  /*62a0*/  ISETP.GT.AND P2, PT, R3.reuse, RZ, P4 ;  /* 0x000000ff0300720c */ /* 0x040fe40002744270 */
[----:B------:R-:W-:Y:S01]  /*62b0*/  ISETP.GT.AND P4, PT, R3, 0x8, P4 ;  /* 0x000000080300780c */ /* 0x000fe20002784270 */
[----:B0-----:R-:W-:Y:S02]  /*62c0*/  @P1 IMAD.MOV.U32 R4, RZ, RZ, R8 ;  /* 0x000000ffff041224 */ /* 0x001fe400078e0008 */
[----:B------:R-:W-:-:S05]  /*62d0*/  @P1 IMAD.MOV.U32 R5, RZ, RZ, R9 ;  /* 0x000000ffff051224 */ /* 0x000fca00078e0009 */
[----:B------:R0:W-:Y:S01]  /*62e0*/  @P1 STG.E desc[UR36][R4.64+0x1c0], R15 ;  /* 0x0001c00f04001986 */ /* 0x0001e2000c101924 */
[C---:B------:R-:W-:Y:S02]  /*62f0*/  ISETP.GT.AND P1, PT, R3.reuse, RZ, P0 ;  /* 0x000000ff0300720c */ /* 0x040fe40000724270 */
[----:B------:R-:W-:Y:S01]  /*6300*/  ISETP.GT.AND P0, PT, R3, 0x8, P0 ;  /* 0x000000080300780c */ /* 0x000fe20000704270 */
[----:B------:R-:W-:-:S05]  /*6310*/  FMUL R3, R84, R88 ;  /* 0x0000005854037220 */ /* 0x000fca0000400000 */
[----:B------:R-:W-:Y:S01]  /*6320*/  F2FP.TF32.F32.PACK_B R3, R3 ;  /* 0x00000003ff03723e */ /* 0x000fe200024050ff */
[----:B0-----:R-:W-:Y:S02]  /*6330*/  @P3 IMAD.MOV.U32 R4, RZ, RZ, R8 ;  /* 0x000000ffff043224 */ /* 0x001fe400078e0008 */
[----:B------:R-:W-:-:S05]  /*6340*/  @P3 IMAD.MOV.U32 R5, RZ, RZ, R9 ;  /* 0x000000ffff053224 */ /* 0x000fca00078e0009 */
[----:B------:R0:W-:Y:S02]  /*6350*/  @P3 STG.E desc[UR36][R4.64+0x1c4], R83 ;  /* 0x0001c45304003986 */ /* 0x0001e4000c101924 */
[----:B0-----:R-:W-:Y:S02]  /*6360*/  @P1 IMAD.MOV.U32 R4, RZ, RZ, R6 ;  /* 0x000000ffff041224 */ /* 0x001fe400078e0006 */
[----:B------:R-:W-:-:S05]  /*6370*/  @P1 IMAD.MOV.U32 R5, RZ, RZ, R7 ;  /* 0x000000ffff051224 */ /* 0x000fca00078e0007 */
[----:B------:R0:W-:Y:S04]  /*6380*/  @P1 STG.E desc[UR36][R4.64+0x1e0], R3 ;  /* 0x0001e00304001986 */ /* 0x0001e8000c101924 */
[----:B------:R1:W-:Y:S01]  /*6390*/  @P2 STG.E desc[UR36][R6.64+0x1e4], R85 ;  /* 0x0001e45506002986 */ /* 0x0003e2000c101924 */
[----:B0-----:R-:W-:Y:S02]  /*63a0*/  @P0 IMAD.MOV.U32 R4, RZ, RZ, R8 ;  /* 0x000000ffff040224 */ /* 0x001fe400078e0008 */
[----:B------:R-:W-:-:S05]  /*63b0*/  @P0 IMAD.MOV.U32 R5, RZ, RZ, R9 ;  /* 0x000000ffff050224 */ /* 0x000fca00078e0009 */
[----:B------:R1:W-:Y:S04]  /*63c0*/  @P0 STG.E desc[UR36][R4.64+0x1e0], R11 ;  /* 0x0001e00b04000986 */ /* 0x0003e8000c101924 */
[----:B------:R1:W-:Y:S02]  /*63d0*/  @P4 STG.E desc[UR36][R8.64+0x1e4], R87 ;  /* 0x0001e45708004986 */ /* 0x0003e4000c101924 */
.L_x_158:
[----:B------:R-:W-:Y:S05]  /*63e0*/  BSYNC B0 ;  /* 0x0000000000007941 */ /* 0x000fea0003800000 */
.L_x_32:
[----:B------:R-:W-:Y:S01]  /*63f0*/  IADD3 R16, P0, R16, UR38, RZ ;  /* 0x0000002610107c10 */ /* 0x000fe2000ff1e0ff */
[----:B------:R-:W-:Y:S01]  /*6400*/  ULDC.64 UR4, c[0x0][0x650] ;  /* 0x0001940000047ab9 */ /* 0x000fe20000000a00 */
[----:B------:R-:W-:Y:S01]  /*6410*/  PRMT R3, RZ, 0x7610, R3 ;  /* 0x00007610ff037816 */ /* 0x000fe20000000003 */
[----:B------:R-:W-:Y:S01]  /*6420*/  IMAD.MOV.U32 R100, RZ, RZ, -0x1 ;  /* 0xffffffffff647424 */ /* 0x000fe200078e00ff */
[----:B------:R-:W-:Y:S01]  /*6430*/  IADD3.X R17, R17, UR41, RZ, P0, !PT ;  /* 0x0000002911117c10 */ /* 0x000fe200087fe4ff */
[----:B--2---:R-:W-:Y:S01]  /*6440*/  IMAD.MOV.U32 R99, RZ, RZ, -0x1 ;  /* 0xffffffffff637424 */ /* 0x004fe200078e00ff */
[----:B------:R-:W-:-:S04]  /*6450*/  ISETP.GE.U32.AND P0, PT, R16, UR4, PT ;  /* 0x0000000410007c0c */ /* 0x000fc8000bf06070 */
[----:B------:R-:W-:-:S13]  /*6460*/  ISETP.GE.U32.AND.EX P0, PT, R17, UR5, PT, P0 ;  /* 0x0000000511007c0c */ /* 0x000fda000bf06100 */
[----:B------:R-:W-:Y:S05]  /*6470*/  @P0 BRA `(.L_x_159) ;  /* 0x00000004004c0947 */ /* 0x000fea0003800000 */
[----:B01----:R-:W0:Y:S01]  /*6480*/  LDC.64 R10, c[0x0][0x628] ;  /* 0x00018a00ff0a7b82 */ /* 0x003e220000000a00 */
[----:B----4-:R-:W1:Y:S01]  /*6490*/  S2R R12, SR_CTAID.X ;  /* 0x00000000000c7919 */ /* 0x010e620000002500 */
[----:B---3--:R-:W-:Y:S02]  /*64a0*/  IMAD.MOV.U32 R8, RZ, RZ, R16 ;  /* 0x000000ffff087224 */ /* 0x008fe400078e0010 */
[----:B------:R-:W-:Y:S01]  /*64b0*/  IMAD.MOV.U32 R9, RZ, RZ, R17 ;  /* 0x000000ffff097224 */ /* 0x000fe200078e0011 */
[----:B------:R-:W2:Y:S03]  /*64c0*/  S2R R20, SR_CTAID.Y ;  /* 0x0000000000147919 */ /* 0x000ea60000002600 */
[----:B------:R-:W3:Y:S08]  /*64d0*/  LDC R0, c[0x0][0x630] ;  /* 0x00018c00ff007b82 */ /* 0x000ef00000000800 */
[----:B------:R-:W4:Y:S01]  /*64e0*/  LDC.64 R14, c[0x0][0x620] ;  /* 0x00018800ff0e7b82 */ /* 0x000f220000000a00 */
[----:B0-----:R-:W-:-:S04]  /*64f0*/  ISETP.NE.U32.AND P0, PT, R10, RZ, PT ;  /* 0x000000ff0a00720c */ /* 0x001fc80003f05070 */
[----:B------:R-:W-:-:S13]  /*6500*/  ISETP.NE.AND.EX P0, PT, R11, RZ, PT, P0 ;  /* 0x000000ff0b00720c */ /* 0x000fda0003f05300 */
[----:B-1234-:R-:W-:Y:S05]  /*6510*/  @!P0 BRA `(.L_x_160) ;  /* 0x0000000000288947 */ /* 0x01efea0003800000 */
        /* <DEDUP_REMOVED lines=10> */
.L_x_160:
[-CC-:B------:R-:W-:Y:S01]  /*65c0*/  SHF.R.U64 R99, R8, R0.reuse, R9.reuse ;  /* 0x0000000008637219 */ /* 0x180fe20000001209 */
[----:B------:R-:W0:Y:S01]  /*65d0*/  LDC.64 R26, c[0x0][0x640] ;  /* 0x00019000ff1a7b82 */ /* 0x000e220000000a00 */
[----:B------:R-:W-:Y:S01]  /*65e0*/  SHF.R.U32.HI R0, RZ, R0, R9 ;  /* 0x00000000ff007219 */ /* 0x000fe20000011609 */
[----:B------:R-:W-:Y:S01]  /*65f0*/  ULDC UR4, c[0x0][0x150] ;  /* 0x0000540000047ab9 */ /* 0x000fe20000000800 */
[----:B------:R-:W-:Y:S02]  /*6600*/  IADD3 R3, P0, RZ, -R99, RZ ;  /* 0x80000063ff037210 */ /* 0x000fe40007f1e0ff */
[----:B------:R-:W-:-:S03]  /*6610*/  I2FP.F32.U32 R7, R12 ;  /* 0x0000000c00077245 */ /* 0x000fc60000201000 */
[----:B------:R-:W1:Y:S01]  /*6620*/  LDC R6, c[0x0][0x618] ;  /* 0x00018600ff067b82 */ /* 0x000e620000000800 */
[----:B------:R-:W-:Y:S02]  /*6630*/  IMAD.X R5, RZ, RZ, ~R0, P0 ;  /* 0x000000ffff057224 */ /* 0x000fe400000e0e00 */
[----:B------:R-:W-:Y:S01]  /*6640*/  FMUL R7, R7, UR4 ;  /* 0x0000000407077c20 */ /* 0x000fe20008400000 */
[----:B------:R-:W-:Y:S01]  /*6650*/  ULDC UR4, c[0x0][0x154] ;  /* 0x0000550000047ab9 */ /* 0x000fe20000000800 */
[-C--:B------:R-:W-:Y:S02]  /*6660*/  IMAD R0, R5, R14.reuse, RZ ;  /* 0x0000000e05007224 */ /* 0x080fe400078e02ff */
[C---:B------:R-:W-:Y:S01]  /*6670*/  IMAD.WIDE.U32 R4, R3.reuse, R14, R16 ;  /* 0x0000000e03047225 */ /* 0x040fe200078e0010 */
[----:B------:R-:W2:Y:S01]  /*6680*/  LDC R11, c[0x0][0x608] ;  /* 0x00018200ff0b7b82 */ /* 0x000ea20000000800 */
[----:B------:R-:W3:Y:S02]  /*6690*/  F2I.U32.TRUNC.NTZ R7, R7 ;  /* 0x0000000700077305 */ /* 0x000ee4000020f000 */
[----:B------:R-:W-:-:S04]  /*66a0*/  IMAD R3, R3, R15, R0 ;  /* 0x0000000f03037224 */ /* 0x000fc800078e0200 */
[----:B------:R-:W-:Y:S01]  /*66b0*/  IMAD.IADD R3, R5, 0x1, R3 ;  /* 0x0000000105037824 */ /* 0x000fe200078e0203 */
[----:B------:R-:W4:Y:S01]  /*66c0*/  LDC R8, c[0x0][0x658] ;  /* 0x00019600ff087b82 */ /* 0x000f220000000800 */
[----:B------:R-:W-:Y:S02]  /*66d0*/  I2FP.F32.U32 R5, R20 ;  /* 0x0000001400057245 */ /* 0x000fe40000201000 */
[----:B0-----:R-:W-:-:S04]  /*66e0*/  ISETP.NE.U32.AND P0, PT, R26, RZ, PT ;  /* 0x000000ff1a00720c */ /* 0x001fc80003f05070 */
[----:B------:R-:W-:Y:S01]  /*66f0*/  ISETP.NE.AND.EX P0, PT, R27, RZ, PT, P0 ;  /* 0x000000ff1b00720c */ /* 0x000fe20003f05300 */
[----:B------:R-:W0:Y:S01]  /*6700*/  LDC R9, c[0x0][0x144] ;  /* 0x00005100ff097b82 */ /* 0x000e220000000800 */
[-C--:B-1----:R-:W-:Y:S01]  /*6710*/  SHF.R.U64 R13, R4, R6.reuse, R3 ;  /* 0x00000006040d7219 */ /* 0x082fe20000001203 */
[----:B---3--:R-:W-:Y:S01]  /*6720*/  IMAD.MOV R7, RZ, RZ, -R7 ;  /* 0x000000ffff077224 */ /* 0x008fe200078e0a07 */
[----:B------:R-:W-:Y:S01]  /*6730*/  SHF.R.U32.HI R0, RZ, R6, R3 ;  /* 0x00000006ff007219 */ /* 0x000fe20000011603 */
[----:B------:R-:W-:-:S04]  /*6740*/  FMUL R6, R5, UR4 ;  /* 0x0000000405067c20 */ /* 0x000fc80008400000 */
[----:B------:R-:W1:Y:S01]  /*6750*/  LDC R21, c[0x0][0x148] ;  /* 0x00005200ff157b82 */ /* 0x000e620000000800 */
[----:B------:R3:W0:Y:S01]  /*6760*/  F2I.U32.TRUNC.NTZ R14, R6 ;  /* 0x00000006000e7305 */ /* 0x000622000020f000 */
[-CC-:B--2---:R-:W-:Y:S02]  /*6770*/  SHF.R.U64 R10, R13, R11.reuse, R0.reuse ;  /* 0x0000000b0d0a7219 */ /* 0x184fe40000001200 */
[----:B------:R-:W-:-:S04]  /*6780*/  SHF.R.U32.HI R3, RZ, R11, R0 ;  /* 0x0000000bff037219 */ /* 0x000fc80000011600 */
[----:B-----5:R-:W2:Y:S01]  /*6790*/  LDC R24, c[0x0][0x648] ;  /* 0x00019200ff187b82 */ /* 0x020ea20000000800 */
[-CC-:B----4-:R-:W-:Y:S02]  /*67a0*/  SHF.R.U64 R15, R10, R8.reuse, R3.reuse ;  /* 0x000000080a0f7219 */ /* 0x190fe40000001203 */
[----:B------:R-:W-:-:S03]  /*67b0*/  SHF.R.U32.HI R5, RZ, R8, R3 ;  /* 0x00000008ff057219 */ /* 0x000fc60000011603 */
[----:B------:R-:W-:Y:S02]  /*67c0*/  IMAD.MOV.U32 R4, RZ, RZ, R15 ;  /* 0x000000ffff047224 */ /* 0x000fe400078e000f */
[----:B------:R-:W4:Y:S01]  /*67d0*/  LDC R28, c[0x0][0x638] ;  /* 0x00018e00ff1c7b82 */ /* 0x000f220000000800 */
[----:B0-----:R-:W-:-:S07]  /*67e0*/  IMAD R25, R9, R7, R12 ;  /* 0x0000000709197224 */ /* 0x001fce00078e020c */
[----:B------:R-:W0:Y:S08]  /*67f0*/  LDC R29, c[0x0][0x610] ;  /* 0x00018400ff1d7b82 */ /* 0x000e300000000800 */
[----:B------:R-:W0:Y:S01]  /*6800*/  LDC R30, c[0x0][0x600] ;  /* 0x00018000ff1e7b82 */ /* 0x000e220000000800 */
[----:B-1-3--:R-:W-:Y:S05]  /*6810*/  @!P0 BRA `(.L_x_161) ;  /* 0x0000000000288947 */ /* 0x00afea0003800000 */
[----:B------:R-:W1:Y:S02]  /*6820*/  LDC R0, c[0x0][0x64c] ;  /* 0x00019300ff007b82 */ /* 0x000e640000000800 */
[----:B-1----:R-:W-:-:S05]  /*6830*/  IADD3 R3, P0, R15, R0, RZ ;  /* 0x000000000f037210 */ /* 0x002fca0007f1e0ff */
        /* <DEDUP_REMOVED lines=8> */
.L_x_161:
[----:B------:R-:W-:Y:S01]  /*68c0*/  ISETP.NE.AND P0, PT, R2, 0x1, PT ;  /* 0x000000010200780c */ /* 0x000fe20003f05270 */
[----:B------:R-:W-:Y:S01]  /*68d0*/  IMAD.MOV R14, RZ, RZ, -R14 ;  /* 0x000000ffff0e7224 */ /* 0x000fe200078e0a0e */
[----:B--2---:R-:W-:Y:S02]  /*68e0*/  SHF.R.U64 R0, R4, R24, R5 ;  /* 0x0000001804007219 */ /* 0x004fe40000001205 */
[----:B------:R-:W-:Y:S02]  /*68f0*/  LOP3.LUT R3, R10, R97, RZ, 0xc0, !PT ;  /* 0x000000610a037212 */ /* 0x000fe400078ec0ff */
[----:B------:R-:W-:Y:S01]  /*6900*/  LOP3.LUT R6, R13, R96, RZ, 0xc0, !PT ;  /* 0x000000600d067212 */ /* 0x000fe200078ec0ff */
[----:B------:R-:W-:Y:S02]  /*6910*/  IMAD.MOV R4, RZ, RZ, -R0 ;  /* 0x000000ffff047224 */ /* 0x000fe400078e0a00 */
[----:B------:R-:W-:Y:S02]  /*6920*/  IMAD R0, R92, R0, R3 ;  /* 0x000000005c007224 */ /* 0x000fe400078e0203 */
[----:B----4-:R-:W-:-:S02]  /*6930*/  IMAD R3, R4, R28, R15 ;  /* 0x0000001c04037224 */ /* 0x010fc400078e020f */
[----:B------:R-:W-:Y:S02]  /*6940*/  @P0 IMAD R25, R21, R14, R20 ;  /* 0x0000000e15190224 */ /* 0x000fe400078e0214 */
[----:B0-----:R-:W-:Y:S02]  /*6950*/  IMAD R5, R3, R30, R6 ;  /* 0x0000001e03057224 */ /* 0x001fe400078e0206 */
[----:B------:R-:W-:Y:S02]  /*6960*/  IMAD R0, R0, R29, R25 ;  /* 0x0000001d00007224 */ /* 0x000fe400078e0219 */
[----:B------:R-:W-:-:S03]  /*6970*/  IMAD.MOV.U32 R4, RZ, RZ, 0x1 ;  /* 0x00000001ff047424 */ /* 0x000fc600078e00ff */
[----:B------:R-:W-:Y:S02]  /*6980*/  SEL R100, R5, R0, !P0 ;  /* 0x0000000005647207 */ /* 0x000fe40004000000 */
[----:B------:R-:W-:Y:S02]  /*6990*/  PRMT R3, R4, 0x7610, R3 ;  /* 0x0000761004037816 */ /* 0x000fe40000000003 */
[----:B------:R-:W-:-:S07]  /*69a0*/  SEL R0, R0, R5, !P0 ;  /* 0x0000000500007207 */ /* 0x000fce0004000000 */
.L_x_159:
[----:B------:R-:W-:Y:S01]  /*69b0*/  UIADD3 UR42, UR43, UR42, URZ ;  /* 0x0000002a2b2a7290 */ /* 0x000fe2000fffe03f */
[----:B------:R-:W-:Y:S01]  /*69c0*/  LOP3.LUT P0, RZ, R3, 0xff, RZ, 0xc0, !PT ;  /* 0x000000ff03ff7812 */ /* 0x000fe2000780c0ff */
[----:B------:R-:W-:Y:S02]  /*69d0*/  IMAD.MOV.U32 R101, RZ, RZ, R0 ;  /* 0x000000ffff657224 */ /* 0x000fe400078e0000 */
[----:B------:R-:W-:Y:S02]  /*69e0*/  USHF.R.U32.HI UR4, URZ, 0x2, UR42 ;  /* 0x000000023f047899 */ /* 0x000fe4000801162a */
[----:B------:R-:W-:Y:S02]  /*69f0*/  UISETP.GT.U32.AND UP1, UPT, UR42, 0x3, UPT ;  /* 0x000000032a00788c */ /* 0x000fe4000bf24070 */
[----:B------:R-:W-:Y:S02]  /*6a00*/  ULOP3.LUT UR4, UR4, 0x1, URZ, 0xc0, !UPT ;  /* 0x0000000104047892 */ /* 0x000fe4000f8ec03f */
[----:B------:R-:W-:-:S02]  /*6a10*/  UISETP.LT.U32.AND UP1, UPT, UR43, 0x4, UP1 ;  /* 0x000000042b00788c */ /* 0x000fc40008f21070 */
[----:B------:R-:W-:Y:S02]  /*6a20*/  UISETP.NE.U32.AND UP0, UPT, UR4, 0x1, UPT ;  /* 0x000000010400788c */ /* 0x000fe4000bf05070 */
[----:B------:R-:W-:Y:S02]  /*6a30*/  USEL UR5, URZ, 0x1, !UP1 ;  /* 0x000000013f057887 */ /* 0x000fe4000c800000 */
[----:B------:R-:W-:Y:S02]  /*6a40*/  UISETP.GT.U32.AND UP0, UPT, UR43, 0x3, !UP0 ;  /* 0x000000032b00788c */ /* 0x000fe4000c704070 */
[----:B------:R-:W-:Y:S02]  /*6a50*/  ULOP3.LUT UR42, UR42, 0x3, URZ, 0xc0, !UPT ;  /* 0x000000032a2a7892 */ /* 0x000fe4000f8ec03f */
[----:B------:R-:W-:-:S04]  /*6a60*/  USEL UR4, URZ, 0x1, !UP0 ;  /* 0x000000013f047887 */ /* 0x000fc8000c000000 */
[----:B------:R-:W-:Y:S01]  /*6a70*/  ULOP3.LUT UR40, UR4, UR40, UR5, 0x96, !UPT ;  /* 0x0000002804287292 */ /* 0x000fe2000f8e9605 */
[----:B------:R-:W-:Y:S11]  /*6a80*/  @P0 BRA `(.L_x_162) ;  /* 0xffffffa800600947 */ /* 0x000ff6000383ffff */
[----:B------:R-:W-:Y:S05]  /*6a90*/  EXIT ;  /* 0x000000000000794d */ /* 0x000fea0003800000 */
.L_x_7:
        /* <DEDUP_REMOVED lines=26> */
.L_x_164:
[----:B------:R-:W0:Y:S01]  /*6c40*/  LDC.64 R28, c[0x0][0x640] ;  /* 0x00019000ff1c7b82 */ /* 0x000e220000000a00 */
[-CC-:B------:R-:W-:Y:S01]  /*6c50*/  SHF.R.U64 R21, R14, R6.reuse, R15.reuse ;  /* 0x000000060e157219 */ /* 0x180fe2000000120f */
[----:B------:R-:W-:Y:S01]  /*6c60*/  IMAD.MOV.U32 R30, RZ, RZ, 0x1 ;  /* 0x00000001ff1e7424 */ /* 0x000fe200078e00ff */
[----:B------:R-:W-:Y:S02]  /*6c70*/  SHF.R.U32.HI R6, RZ, R6, R15 ;  /* 0x00000006ff067219 */ /* 0x000fe4000001160f */
[----:B------:R-:W-:-:S03]  /*6c80*/  IADD3 R13, P0, RZ, -R21, RZ ;  /* 0x80000015ff0d7210 */ /* 0x000fc60007f1e0ff */
[----:B------:R-:W1:Y:S02]  /*6c90*/  LDC R12, c[0x0][0x618] ;  /* 0x00018600ff0c7b82 */ /* 0x000e640000000800 */
[----:B------:R-:W-:-:S04]  /*6ca0*/  IMAD.X R11, RZ, RZ, ~R6, P0 ;  /* 0x000000ffff0b7224 */ /* 0x000fc800000e0e06 */
[-C--:B------:R-:W-:Y:S02]  /*6cb0*/  IMAD R6, R11, R24.reuse, RZ ;  /* 0x000000180b067224 */ /* 0x080fe400078e02ff */
[----:B------:R-:W2:Y:S01]  /*6cc0*/  LDC R14, c[0x0][0x608] ;  /* 0x00018200ff0e7b82 */ /* 0x000ea20000000800 */
[----:B------:R-:W-:-:S04]  /*6cd0*/  IMAD.WIDE.U32 R10, R13, R24, R16 ;  /* 0x000000180d0a7225 */ /* 0x000fc800078e0010 */
[----:B------:R-:W-:-:S03]  /*6ce0*/  IMAD R13, R13, R25, R6 ;  /* 0x000000190d0d7224 */ /* 0x000fc600078e0206 */
[----:B------:R-:W3:Y:S01]  /*6cf0*/  LDC R27, c[0x0][0x658] ;  /* 0x00019600ff1b7b82 */ /* 0x000ee20000000800 */
[----:B------:R-:W-:Y:S01]  /*6d00*/  IMAD.IADD R11, R11, 0x1, R13 ;  /* 0x000000010b0b7824 */ /* 0x000fe200078e020d */
[----:B0-----:R-:W-:-:S04]  /*6d10*/  ISETP.NE.U32.AND P0, PT, R28, RZ, PT ;  /* 0x000000ff1c00720c */ /* 0x001fc80003f05070 */
[----:B------:R-:W-:Y:S02]  /*6d20*/  ISETP.NE.AND.EX P0, PT, R29, RZ, PT, P0 ;  /* 0x000000ff1d00720c */ /* 0x000fe40003f05300 */
[----:B------:R-:W0:Y:S01]  /*6d30*/  LDC R20, c[0x0][0x600] ;  /* 0x00018000ff147b82 */ /* 0x000e220000000800 */
[-CC-:B-1----:R-:W-:Y:S01]  /*6d40*/  SHF.R.U64 R8, R10, R12.reuse, R11.reuse ;  /* 0x0000000c0a087219 */ /* 0x182fe2000000120b */
[----:B------:R-:W-:Y:S01]  /*6d50*/  IMAD.MOV.U32 R10, RZ, RZ, -0x1 ;  /* 0xffffffffff0a7424 */ /* 0x000fe200078e00ff */
[----:B------:R-:W-:-:S05]  /*6d60*/  SHF.R.U32.HI R11, RZ, R12, R11 ;  /* 0x0000000cff0b7219 */ /* 0x000fca000001160b */
[----:B------:R-:W1:Y:S01]  /*6d70*/  LDC R24, c[0x0][0x648] ;  /* 0x00019200ff187b82 */ /* 0x000e620000000800 */
[-CC-:B--2---:R-:W-:Y:S02]  /*6d80*/  SHF.R.U64 R23, R8, R14.reuse, R11.reuse ;  /* 0x0000000e08177219 */ /* 0x184fe4000000120b */
[----:B------:R-:W-:-:S05]  /*6d90*/  SHF.R.U32.HI R6, RZ, R14, R11 ;  /* 0x0000000eff067219 */ /* 0x000fca000001160b */
[----:B------:R-:W2:Y:S01]  /*6da0*/  LDC R26, c[0x0][0x638] ;  /* 0x00018e00ff1a7b82 */ /* 0x000ea20000000800 */
[-C--:B---3--:R-:W-:Y:S02]  /*6db0*/  SHF.L.U32 R10, R10, R27.reuse, RZ ;  /* 0x0000001b0a0a7219 */ /* 0x088fe400000006ff */
[-CC-:B------:R-:W-:Y:S02]  /*6dc0*/  SHF.R.U64 R25, R23, R27.reuse, R6.reuse ;  /* 0x0000001b17197219 */ /* 0x180fe40000001206 */
[----:B------:R-:W-:Y:S02]  /*6dd0*/  LOP3.LUT R32, RZ, R10, RZ, 0x33, !PT ;  /* 0x0000000aff207212 */ /* 0x000fe400078e33ff */
[----:B------:R-:W-:Y:S01]  /*6de0*/  SHF.R.U32.HI R11, RZ, R27, R6 ;  /* 0x0000001bff0b7219 */ /* 0x000fe20000011606 */
[----:B------:R-:W3:Y:S01]  /*6df0*/  LDC R31, c[0x0][0x610] ;  /* 0x00018400ff1f7b82 */ /* 0x000ee20000000800 */
[----:B------:R-:W-:Y:S01]  /*6e00*/  IMAD.MOV.U32 R10, RZ, RZ, R25 ;  /* 0x000000ffff0a7224 */ /* 0x000fe200078e0019 */
[----:B------:R-:W-:Y:S06]  /*6e10*/  @!P0 BRA `(.L_x_165) ;  /* 0x0000000000288947 */ /* 0x000fec0003800000 */
        /* <DEDUP_REMOVED lines=10> */
.L_x_165:
[----:B------:R-:W-:Y:S02]  /*6ec0*/  ISETP.NE.AND P0, PT, R2, 0x1, PT ;  /* 0x000000010200780c */ /* 0x000fe40003f05270 */
[----:B-1----:R-:W-:Y:S01]  /*6ed0*/  SHF.R.U64 R6, R10, R24, R11 ;  /* 0x000000180a067219 */ /* 0x002fe2000000120b */
[----:B0-----:R-:W-:Y:S01]  /*6ee0*/  VIADD R11, R20, 0xffffffff ;  /* 0xffffffff140b7836 */ /* 0x001fe20000000000 */
[----:B------:R-:W-:Y:S02]  /*6ef0*/  SHF.L.U32 R30, R30, R27, RZ ;  /* 0x0000001b1e1e7219 */ /* 0x000fe400000006ff */
[----:B------:R-:W-:Y:S01]  /*6f00*/  LOP3.LUT R5, R23, R32, RZ, 0xc0, !PT ;  /* 0x0000002017057212 */ /* 0x000fe200078ec0ff */
[----:B------:R-:W-:-:S04]  /*6f10*/  IMAD.MOV R10, RZ, RZ, -R6 ;  /* 0x000000ffff0a7224 */ /* 0x000fc800078e0a06 */
[----:B------:R-:W-:Y:S01]  /*6f20*/  IMAD R6, R30, R6, R5 ;  /* 0x000000061e067224 */ /* 0x000fe200078e0205 */
[----:B------:R-:W-:Y:S01]  /*6f30*/  LOP3.LUT R5, R8, R11, RZ, 0xc0, !PT ;  /* 0x0000000b08057212 */ /* 0x000fe200078ec0ff */
[----:B------:R-:W-:Y:S02]  /*6f40*/  @P0 IMAD R7, R9, R22, R4 ;  /* 0x0000001609070224 */ /* 0x000fe400078e0204 */
[----:B--2---:R-:W-:Y:S02]  /*6f50*/  IMAD R4, R10, R26, R25 ;  /* 0x0000001a0a047224 */ /* 0x004fe400078e0219 */
[----:B---3--:R-:W-:Y:S02]  /*6f60*/  IMAD R7, R6, R31, R7 ;  /* 0x0000001f06077224 */ /* 0x008fe400078e0207 */
[----:B------:R-:W-:Y:S02]  /*6f70*/  IMAD R4, R4, R20, R5 ;  /* 0x0000001404047224 */ /* 0x000fe400078e0205 */
[----:B------:R-:W-:-:S02]  /*6f80*/  IMAD.MOV.U32 R8, RZ, RZ, 0x1 ;  /* 0x00000001ff087424 */ /* 0x000fc400078e00ff */
[----:B------:R-:W-:Y:S01]  /*6f90*/  IMAD.MOV.U32 R6, RZ, RZ, R21 ;  /* 0x000000ffff067224 */ /* 0x000fe200078e0015 */
[----:B------:R-:W-:Y:S02]  /*6fa0*/  SEL R19, R4, R7, !P0 ;  /* 0x0000000704137207 */ /* 0x000fe40004000000 */
[----:B------:R-:W-:-:S07]  /*6fb0*/  SEL R20, R7, R4, !P0 ;  /* 0x0000000407147207 */ /* 0x000fce0004000000 */
.L_x_163:
[----:B------:R-:W-:-:S08]  /*6fc0*/  NOP ;  /* 0x0000000000007918 */ /* 0x000fd00000000000 */
[----:B------:R-:W0:-:S00]  /*6fd0*/  USETMAXREG.DEALLOC.CTAPOOL 0x28 ;  /* 0x00000028000079c8 */ /* 0x000e0000080e0500 */
[----:B0-----:R-:W-:-:S13]  /*6fe0*/  ISETP.NE.AND P0, PT, R3, RZ, PT ;  /* 0x000000ff0300720c */ /* 0x001fda0003f05270 */
[----:B------:R-:W-:Y:S05]  /*6ff0*/  @P0 EXIT ;  /* 0x000000000000094d */ /* 0x000fea0003800000 */
[----:B------:R-:W-:Y:S01]  /*7000*/  LOP3.LUT P0, RZ, R8, 0xff, RZ, 0xc0, !PT ;  /* 0x000000ff08ff7812 */ /* 0x000fe2000780c0ff */
[----:B------:R-:W-:Y:S02]  /*7010*/  IMAD.MOV.U32 R3, RZ, RZ, 0x1 ;  /* 0x00000001ff037424 */ /* 0x000fe400078e00ff */
[----:B------:R-:W-:-:S10]  /*7020*/  IMAD.MOV.U32 R8, RZ, RZ, RZ ;  /* 0x000000ffff087224 */ /* 0x000fd400078e00ff */
[----:B------:R-:W-:Y:S05]  /*7030*/  @!P0 BRA `(.L_x_166) ;  /* 0x0000000c00588947 */ /* 0x000fea0003800000 */
[----:B------:R-:W0:Y:S01]  /*7040*/  LDC R3, c[0x0][0x28c] ;  /* 0x0000a300ff037b82 */ /* 0x000e220000000800 */
[----:B------:R-:W-:Y:S01]  /*7050*/  ULDC UR5, c[0x0][0x658] ;  /* 0x0001960000057ab9 */ /* 0x000fe20000000800 */
[----:B------:R-:W-:Y:S01]  /*7060*/  UMOV UR6, 0xffffffff ;  /* 0xffffffff00067882 */ /* 0x000fe20000000000 */
[----:B------:R-:W-:Y:S01]  /*7070*/  BSSY B0, `(.L_x_166) ;  /* 0x00000d2000007945 */ /* 0x000fe20003800000 */
[----:B------:R-:W-:Y:S01]  /*7080*/  USHF.L.U32 UR6, UR6, UR5, URZ ;  /* 0x0000000506067299 */ /* 0x000fe2000800063f */
[----:B------:R-:W-:Y:S01]  /*7090*/  IMAD.MOV.U32 R10, RZ, RZ, 0x1 ;  /* 0x00000001ff0a7424 */ /* 0x000fe200078e00ff */
[----:B------:R-:W-:Y:S01]  /*70a0*/  LOP3.LUT R13, R18, 0x2, RZ, 0xfc, !PT ;  /* 0x00000002120d7812 */ /* 0x000fe200078efcff */
[----:B------:R-:W-:Y:S01]  /*70b0*/  IMAD.MOV.U32 R8, RZ, RZ, RZ ;  /* 0x000000ffff087224 */ /* 0x000fe200078e00ff */
[----:B------:R-:W1:Y:S01]  /*70c0*/  S2UR UR8, SR_CgaCtaId ;  /* 0x00000000000879c3 */ /* 0x000e620000008800 */
[----:B------:R-:W-:Y:S01]  /*70d0*/  ULDC UR4, c[0x0][0x600] ;  /* 0x0001800000047ab9 */ /* 0x000fe20000000800 */
[----:B------:R-:W-:Y:S01]  /*70e0*/  UMOV UR7, 0x1 ;  /* 0x0000000100077882 */ /* 0x000fe20000000000 */
[----:B------:R-:W-:-:S02]  /*70f0*/  UIADD3 UR4, UR4, -0x1, URZ ;  /* 0xffffffff04047890 */ /* 0x000fc4000fffe03f */
[----:B------:R-:W-:Y:S02]  /*7100*/  USHF.L.U32 UR5, UR7, UR5, URZ ;  /* 0x0000000507057299 */ /* 0x000fe4000800063f */
[----:B------:R-:W-:Y:S01]  /*7110*/  ULOP3.LUT UR6, URZ, UR6, URZ, 0x33, !UPT ;  /* 0x000000063f067292 */ /* 0x000fe2000f8e333f */
[----:B------:R-:W-:Y:S01]  /*7120*/  ULDC.64 UR30, c[0x0][0x198] ;  /* 0x00006600001e7ab9 */ /* 0x000fe20000000a00 */
[----:B0-----:R-:W-:-:S05]  /*7130*/  VIADD R3, R3, 0x3f ;  /* 0x0000003f03037836 */ /* 0x001fca0000000000 */
[----:B------:R-:W-:Y:S01]  /*7140*/  SHF.R.S32.HI R4, RZ, 0x1f, R3 ;  /* 0x0000001fff047819 */ /* 0x000fe20000011403 */
[----:B-1----:R-:W-:-:S03]  /*7150*/  IMAD.U32 R11, RZ, RZ, UR8 ;  /* 0x00000008ff0b7e24 */ /* 0x002fc6000f8e00ff */
[----:B------:R-:W-:Y:S01]  /*7160*/  LEA.HI R4, R4, R3, RZ, 0x6 ;  /* 0x0000000304047211 */ /* 0x000fe200078f30ff */
[----:B------:R-:W-:-:S03]  /*7170*/  IMAD.MOV.U32 R3, RZ, RZ, 0x1 ;  /* 0x00000001ff037424 */ /* 0x000fc600078e00ff */
[----:B------:R-:W-:-:S05]  /*7180*/  SHF.R.S32.HI R9, RZ, 0x6, R4 ;  /* 0x00000006ff097819 */ /* 0x000fca0000011404 */
[----:B------:R-:W-:-:S07]  /*7190*/  VIADD R12, R9, 0x1 ;  /* 0x00000001090c7836 */ /* 0x000fce0000000000 */
.L_x_177:
[----:B------:R-:W-:-:S03]  /*71a0*/  UMOV UR7, 0xffffffff ;  /* 0xffffffff00077882 */ /* 0x000fc60000000000 */
[----:B------:R-:W-:Y:S05]  /*71b0*/  BRA.DIV UR7, `(.L_x_167) ;  /* 0x0000000e07e07947 */ /* 0x000fea000b800000 */
[----:B------:R-:W-:-:S13]  /*71c0*/  ELECT P6, URZ, PT ;  /* 0x00000000003f782f */ /* 0x000fda00038c0000 */
.L_x_188:
[----:B------:R-:W0:Y:S01]  /*71d0*/  LDC R4, c[0x0][0x28c] ;  /* 0x0000a300ff047b82 */ /* 0x000e220000000800 */
[----:B------:R-:W-:Y:S01]  /*71e0*/  BSSY B1, `(.L_x_168) ;  /* 0x0000047000017945 */ /* 0x000fe20003800000 */
[----:B0-----:R-:W-:-:S13]  /*71f0*/  ISETP.LT.OR P6, PT, R4, 0x1, !P6 ;  /* 0x000000010400780c */ /* 0x001fda00077c1670 */
[----:B------:R-:W-:Y:S05]  /*7200*/  @P6 BRA `(.L_x_169) ;  /* 0x0000000400106947 */ /* 0x000fea0003800000 */
[----:B------:R-:W-:Y:S02]  /*7210*/  IMAD R20, R20, 0x2, R11 ;  /* 0x0000000214147824 */ /* 0x000fe400078e020b */
[----:B------:R-:W-:Y:S02]  /*7220*/  IMAD.SHL.U32 R19, R19, 0x80, RZ ;  /* 0x0000008013137824 */ /* 0x000fe400078e00ff */
[----:B------:R-:W-:Y:S02]  /*7230*/  IMAD.MOV.U32 R22, RZ, RZ, RZ ;  /* 0x000000ffff167224 */ /* 0x000fe400078e00ff */
[----:B------:R-:W-:Y:S02]  /*7240*/  IMAD.MOV.U32 R4, RZ, RZ, R12 ;  /* 0x000000ffff047224 */ /* 0x000fe400078e000c */
[----:B------:R-:W-:Y:S02]  /*7250*/  IMAD.MOV.U32 R5, RZ, RZ, R3 ;  /* 0x000000ffff057224 */ /* 0x000fe400078e0003 */
[----:B------:R-:W-:-:S02]  /*7260*/  IMAD.MOV.U32 R14, RZ, RZ, R8 ;  /* 0x000000ffff0e7224 */ /* 0x000fc400078e0008 */
[----:B------:R-:W-:-:S07]  /*7270*/  IMAD.SHL.U32 R21, R20, 0x40, RZ ;  /* 0x0000004014157824 */ /* 0x000fce00078e00ff */
.L_x_172:
[----:B------:R-:W0:Y:S01]  /*7280*/  S2UR UR7, SR_CgaCtaId ;  /* 0x00000000000779c3 */ /* 0x000e220000008800 */
[----:B------:R-:W-:Y:S02]  /*7290*/  MOV R20, 0x400 ;  /* 0x0000040000147802 */ /* 0x000fe40000000f00 */
[----:B------:R-:W-:Y:S02]  /*72a0*/  SHF.L.U32 R7, R5, 0x1f, RZ ;  /* 0x0000001f05077819 */ /* 0x000fe400000006ff */
[----:B------:R-:W-:-:S13]  /*72b0*/  ISETP.NE.AND P1, PT, R0, RZ, PT ;  /* 0x000000ff0000720c */ /* 0x000fda0003f25270 */
[----:B------:R-:W1:Y:S01]  /*72c0*/  @!P1 LDC R15, c[0x0][0x500] ;  /* 0x00014000ff0f9b82 */ /* 0x000e620000000800 */
[----:B0-----:R-:W-:-:S05]  /*72d0*/  IMAD.U32 R11, RZ, RZ, UR7 ;  /* 0x00000007ff0b7e24 */ /* 0x001fca000f8e00ff */
[----:B------:R-:W-:-:S05]  /*72e0*/  LEA R23, R11, R20, 0x18 ;  /* 0x000000140b177211 */ /* 0x000fca00078ec0ff */
[----:B------:R-:W-:-:S04]  /*72f0*/  IMAD R20, R14, 0x8, R23 ;  /* 0x000000080e147824 */ /* 0x000fc800078e0217 */
[----:B------:R-:W0:Y:S02]  /*7300*/  SYNCS.PHASECHK.TRANS64.TRYWAIT P0, [R20+URZ+0x20], R7 ;  /* 0x00002007140075a7 */ /* 0x000e24000800017f */
[----:B01----:R-:W-:Y:S05]  /*7310*/  @!P0 BRA `(.L_x_170) ;  /* 0x0000000c00a88947 */ /* 0x003fea0003800000 */
.L_x_189:
[----:B0-----:R-:W-:Y:S01]  /*7320*/  PRMT R7, R13, 0x9910, RZ ;  /* 0x000099100d077816 */ /* 0x001fe200000000ff */
[----:B------:R0:W-:Y:S03]  /*7330*/  @!P1 SYNCS.ARRIVE.TRANS64 RZ, [R20+URZ], R15 ;  /* 0x0000000f14ff99a7 */ /* 0x0001e6000800003f */
[----:B------:R-:W-:-:S13]  /*7340*/  ISETP.NE.AND P0, PT, R7, 0x2, PT ;  /* 0x000000020700780c */ /* 0x000fda0003f05270 */
[----:B0-----:R-:W-:Y:S05]  /*7350*/  @P0 BRA `(.L_x_171) ;  /* 0x0000000000040947 */ /* 0x001fea0003800000 */
[----:B------:R-:W-:Y:S01]  /*7360*/  BPT.TRAP 0x1 ;  /* 0x000000040000795c */ /* 0x000fe20000300000 */
.L_x_171:
[----:B------:R-:W-:Y:S01]  /*7370*/  IMAD R7, R14, 0x4, R11 ;  /* 0x000000040e077824 */ /* 0x000fe200078e020b */
[----:B------:R-:W-:Y:S01]  /*7380*/  R2UR UR34, R22 ;  /* 0x00000000162272ca */ /* 0x000fe200000e0000 */
[----:B------:R-:W-:Y:S01]  /*7390*/  VIADD R4, R4, 0xffffffff ;  /* 0xffffffff04047836 */ /* 0x000fe20000000000 */
[----:B------:R-:W-:Y:S01]  /*73a0*/  R2UR UR33, R20 ;  /* 0x00000000142172ca */ /* 0x000fe200000e0000 */
[----:B------:R-:W-:Y:S01]  /*73b0*/  IMAD.SHL.U32 R7, R7, 0x800, RZ ;  /* 0x0000080007077824 */ /* 0x000fe200078e00ff */
[----:B------:R-:W-:Y:S01]  /*73c0*/  R2UR UR36, R6 ;  /* 0x00000000062472ca */ /* 0x000fe200000e0000 */
[----:B------:R-:W-:Y:S01]  /*73d0*/  UIADD3 UR14, UP0, UR30, 0xf0, URZ ;  /* 0x000000f01e0e7890 */ /* 0x000fe2000ff1e03f */
[----:B------:R-:W-:Y:S01]  /*73e0*/  R2UR UR35, R21 ;  /* 0x00000000152372ca */ /* 0x000fe200000e0000 */
[--C-:B------:R-:W-:Y:S01]  /*73f0*/  IMAD R7, R7, 0x4, R23.reuse ;  /* 0x0000000407077824 */ /* 0x100fe200078e0217 */
[----:B------:R-:W-:Y:S01]  /*7400*/  R2UR UR19, R19 ;  /* 0x00000000131372ca */ /* 0x000fe200000e0000 */
[----:B------:R-:W-:Y:S01]  /*7410*/  IMAD R23, R14, 0x8000, R23 ;  /* 0x000080000e177824 */ /* 0x000fe200078e0217 */
[----:B------:R-:W-:Y:S01]  /*7420*/  UIADD3 UR42, UP1, UR30, 0x1f0, URZ ;  /* 0x000001f01e2a7890 */ /* 0x000fe2000ff3e03f */
[----:B------:R-:W-:Y:S01]  /*7430*/  ISETP.GT.AND P1, PT, R4, 0x1, PT ;  /* 0x000000010400780c */ /* 0x000fe20003f24270 */
[----:B------:R-:W-:Y:S01]  /*7440*/  UIADD3.X UR15, URZ, UR31, URZ, UP0, !UPT ;  /* 0x0000001f3f0f7290 */ /* 0x000fe200087fe43f */
[----:B------:R-:W-:Y:S01]  /*7450*/  R2UR UR24, R7 ;  /* 0x00000000071872ca */ /* 0x000fe200000e0000 */
[----:B------:R-:W-:Y:S01]  /*7460*/  UIADD3 UR26, UR34, 0x20, URZ ;  /* 0x00000020221a7890 */ /* 0x000fe2000fffe03f */
[----:B------:R-:W-:Y:S01]  /*7470*/  R2UR UR8, R23 ;  /* 0x00000000170872ca */ /* 0x000fe200000e0000 */
[----:B------:R-:W-:Y:S01]  /*7480*/  UIADD3.X UR43, URZ, UR31, URZ, UP1, !UPT ;  /* 0x0000001f3f2b7290 */ /* 0x000fe20008ffe43f */
[----:B------:R-:W-:Y:S01]  /*7490*/  VIADD R14, R14, 0x1 ;  /* 0x000000010e0e7836 */ /* 0x000fe20000000000 */
[----:B------:R-:W-:Y:S01]  /*74a0*/  UMOV UR7, 0x30000 ;  /* 0x0003000000077882 */ /* 0x000fe20000000000 */
[----:B------:R-:W-:Y:S01]  /*74b0*/  UMOV UR22, 0x0 ;  /* 0x0000000000167882 */ /* 0x000fe20000000000 */
[----:B------:R-:W-:Y:S01]  /*74c0*/  UMOV UR23, 0x10000000 ;  /* 0x1000000000177882 */ /* 0x000fe20000000000 */
[----:B------:R-:W-:Y:S01]  /*74d0*/  UMOV UR25, UR33 ;  /* 0x0000002100197c82 */ /* 0x000fe20008000000 */
[----:B------:R-:W-:Y:S01]  /*74e0*/  ISETP.NE.AND P0, PT, R14, 0x4, PT ;  /* 0x000000040e00780c */ /* 0x000fe20003f05270 */
[----:B------:R-:W-:Y:S01]  /*74f0*/  UMOV UR28, UR36 ;  /* 0x00000024001c7c82 */ /* 0x000fe20008000000 */
[----:B------:R-:W-:Y:S01]  /*7500*/  UMOV UR27, UR35 ;  /* 0x00000023001b7c82 */ /* 0x000fe20008000000 */
[----:B------:R-:W-:Y:S01]  /*7510*/  UMOV UR17, UR33 ;  /* 0x0000002100117c82 */ /* 0x000fe20008000000 */
[----:B------:R-:W-:Y:S01]  /*7520*/  UIADD3 UR32, UR24, 0x100, URZ ;  /* 0x0000010018207890 */ /* 0x000fe2000fffe03f */
[----:B------:R-:W-:Y:S01]  /*7530*/  SEL R20, RZ, 0x1, P0 ;  /* 0x00000001ff147807 */ /* 0x000fe20000000000 */
[----:B------:R-:W-:Y:S01]  /*7540*/  UIADD3 UR24, UR24, 0x4100, URZ ;  /* 0x0000410018187890 */ /* 0x000fe2000fffe03f */
[----:B------:R-:W-:Y:S01]  /*7550*/  VIADD R22, R22, 0x40 ;  /* 0x0000004016167836 */ /* 0x000fe20000000000 */
[----:B------:R-:W-:Y:S01]  /*7560*/  UIADD3 UR16, UR8, 0x20100, URZ ;  /* 0x0002010008107890 */ /* 0x000fe2000fffe03f */
[----:B------:R-:W-:Y:S01]  /*7570*/  LOP3.LUT R5, R5, R20, RZ, 0x3c, !PT ;  /* 0x0000001405057212 */ /* 0x000fe200078e3cff */
[----:B------:R-:W-:Y:S01]  /*7580*/  UIADD3 UR8, UR8, 0x24100, URZ ;  /* 0x0002410008087890 */ /* 0x000fe2000fffe03f */
[----:B------:R-:W-:Y:S01]  /*7590*/  SEL R14, R14, RZ, P0 ;  /* 0x000000ff0e0e7207 */ /* 0x000fe20000000000 */
[----:B------:R-:W-:Y:S01]  /*75a0*/  UMOV UR18, UR34 ;  /* 0x0000002200127c82 */ /* 0x000fe20008000000 */
[----:B------:R-:W-:Y:S01]  /*75b0*/  UMOV UR20, UR36 ;  /* 0x0000002400147c82 */ /* 0x000fe20008000000 */
[----:B------:R0:W-:Y:S01]  /*75c0*/  UTMALDG.3D.MULTICAST [UR32], [UR14], UR7, desc[UR22] ;  /* 0x000016200e0073b4 */ /* 0x0001e20008011807 */
[----:B------:R-:W-:Y:S01]  /*75d0*/  UMOV UR9, UR33 ;  /* 0x0000002100097c82 */ /* 0x000fe20008000000 */
[----:B------:R-:W-:Y:S01]  /*75e0*/  UMOV UR11, UR19 ;  /* 0x00000013000b7c82 */ /* 0x000fe20008000000 */
[----:B------:R-:W-:Y:S01]  /*75f0*/  UMOV UR12, UR36 ;  /* 0x00000024000c7c82 */ /* 0x000fe20008000000 */
[----:B------:R-:W-:Y:S01]  /*7600*/  UMOV UR10, UR26 ;  /* 0x0000001a000a7c82 */ /* 0x000fe20008000000 */
[----:B------:R0:W-:Y:S01]  /*7610*/  UTMALDG.3D.MULTICAST [UR24], [UR14], UR7, desc[UR22] ;  /* 0x000016180e0073b4 */ /* 0x0001e20008011807 */
[----:B------:R0:W-:Y:S01]  /*7620*/  UTMALDG.3D [UR16], [UR42], desc[UR22] ;  /* 0x000016102a0075b4 */ /* 0x0001e20008011000 */
[----:B------:R0:W-:Y:S02]  /*7630*/  UTMALDG.3D [UR8], [UR42], desc[UR22] ;  /* 0x000016082a0075b4 */ /* 0x0001e40008011000 */
[----:B0-----:R-:W-:Y:S05]  /*7640*/  @P1 BRA `(.L_x_172) ;  /* 0xfffffffc000c1947 */ /* 0x001fea000383ffff */
.L_x_169:
[----:B------:R-:W-:Y:S05]  /*7650*/  BSYNC B1 ;  /* 0x0000000000017941 */ /* 0x000fea0003800000 */
.L_x_168:
[----:B------:R-:W-:Y:S01]  /*7660*/  LOP3.LUT P1, RZ, R10, 0xff, RZ, 0xc0, !PT ;  /* 0x000000ff0aff7812 */ /* 0x000fe2000782c0ff */
[----:B------:R-:W-:Y:S01]  /*7670*/  IMAD.IADD R8, R9, 0x1, R8 ;  /* 0x0000000109087824 */ /* 0x000fe200078e0208 */
[----:B------:R-:W-:Y:S01]  /*7680*/  IADD3 R16, P2, R16, UR38, RZ ;  /* 0x0000002610107c10 */ /* 0x000fe2000ff5e0ff */
[----:B------:R-:W-:Y:S01]  /*7690*/  ULDC.64 UR8, c[0x0][0x650] ;  /* 0x0001940000087ab9 */ /* 0x000fe20000000a00 */
[----:B------:R-:W-:Y:S01]  /*76a0*/  BSSY B1, `(.L_x_173) ;  /* 0x000006c000017945 */ /* 0x000fe20003800000 */
[----:B------:R-:W-:Y:S01]  /*76b0*/  IMAD.MOV.U32 R20, RZ, RZ, -0x1 ;  /* 0xffffffffff147424 */ /* 0x000fe200078e00ff */
[----:B------:R-:W-:Y:S01]  /*76c0*/  SHF.R.U32.HI R4, RZ, 0x2, R8 ;  /* 0x00000002ff047819 */ /* 0x000fe20000011608 */
[----:B------:R-:W-:Y:S01]  /*76d0*/  IMAD.MOV.U32 R19, RZ, RZ, -0x1 ;  /* 0xffffffffff137424 */ /* 0x000fe200078e00ff */
[----:B------:R-:W-:Y:S02]  /*76e0*/  ISETP.GT.U32.AND P0, PT, R8, 0x3, PT ;  /* 0x000000030800780c */ /* 0x000fe40003f04070 */
[----:B------:R-:W-:-:S02]  /*76f0*/  LOP3.LUT R4, R4, 0x1, RZ, 0xc0, !PT ;  /* 0x0000000104047812 */ /* 0x000fc400078ec0ff */
[----:B------:R-:W-:Y:S01]  /*7700*/  ISETP.LT.U32.AND P0, PT, R9, 0x4, P0 ;  /* 0x000000040900780c */ /* 0x000fe20000701070 */
[----:B------:R-:W0:Y:S01]  /*7710*/  @P1 S2R R11, SR_CgaCtaId ;  /* 0x00000000000b1919 */ /* 0x000e220000008800 */
[----:B------:R-:W-:Y:S02]  /*7720*/  @P1 MOV R6, 0x400 ;  /* 0x0000040000061802 */ /* 0x000fe40000000f00 */
[----:B------:R-:W-:Y:S02]  /*7730*/  IADD3.X R17, R17, UR41, RZ, P2, !PT ;  /* 0x0000002911117c10 */ /* 0x000fe400097fe4ff */
[----:B------:R-:W-:Y:S02]  /*7740*/  ISETP.GE.U32.AND P2, PT, R16, UR8, PT ;  /* 0x0000000810007c0c */ /* 0x000fe4000bf46070 */
[----:B------:R-:W-:Y:S02]  /*7750*/  LOP3.LUT R8, R8, 0x3, RZ, 0xc0, !PT ;  /* 0x0000000308087812 */ /* 0x000fe400078ec0ff */
[----:B------:R-:W-:-:S02]  /*7760*/  PRMT R10, RZ, 0x7610, R10 ;  /* 0x00007610ff0a7816 */ /* 0x000fc4000000000a */
[----:B0-----:R-:W-:-:S04]  /*7770*/  @P1 LEA R6, R11, R6, 0x18 ;  /* 0x000000060b061211 */ /* 0x001fc800078ec0ff */
[----:B------:R0:W-:Y:S01]  /*7780*/  @P1 SYNCS.ARRIVE.TRANS64.A1T0 RZ, [R6+URZ+0x58], RZ ;  /* 0x000058ff06ff19a7 */ /* 0x0001e2000810003f */
[----:B------:R-:W-:Y:S02]  /*7790*/  ISETP.NE.U32.AND P1, PT, R4, 0x1, PT ;  /* 0x000000010400780c */ /* 0x000fe40003f25070 */
[----:B------:R-:W-:Y:S02]  /*77a0*/  SEL R4, RZ, 0x1, !P0 ;  /* 0x00000001ff047807 */ /* 0x000fe40004000000 */
[----:B------:R-:W-:Y:S02]  /*77b0*/  ISETP.GE.U32.AND.EX P0, PT, R17, UR9, PT, P2 ;  /* 0x0000000911007c0c */ /* 0x000fe4000bf06120 */
[----:B------:R-:W-:Y:S01]  /*77c0*/  ISETP.GT.U32.AND P1, PT, R9, 0x3, !P1 ;  /* 0x000000030900780c */ /* 0x000fe20004f24070 */
[----:B0-----:R-:W-:-:S03]  /*77d0*/  IMAD.MOV.U32 R6, RZ, RZ, -0x1 ;  /* 0xffffffffff067424 */ /* 0x001fc600078e00ff */
[----:B------:R-:W-:-:S04]  /*77e0*/  SEL R5, RZ, 0x1, !P1 ;  /* 0x00000001ff057807 */ /* 0x000fc80004800000 */
[--C-:B------:R-:W-:Y:S02]  /*77f0*/  LOP3.LUT R3, R5, R3, R4.reuse, 0x96, !PT ;  /* 0x0000000305037212 */ /* 0x100fe400078e9604 */
[----:B------:R-:W-:Y:S01]  /*7800*/  PRMT R4, RZ, 0x7610, R4 ;  /* 0x00007610ff047816 */ /* 0x000fe20000000004 */
[----:B------:R-:W-:Y:S06]  /*7810*/  @P0 BRA `(.L_x_174) ;  /* 0x0000000400500947 */ /* 0x000fec0003800000 */
[----:B------:R-:W0:Y:S01]  /*7820*/  S2R R19, SR_CTAID.X ;  /* 0x0000000000137919 */ /* 0x000e220000002500 */
[----:B------:R-:W-:Y:S01]  /*7830*/  ULDC.64 UR8, c[0x0][0x628] ;  /* 0x00018a0000087ab9 */ /* 0x000fe20000000a00 */
[----:B------:R-:W1:Y:S01]  /*7840*/  LDC R20, c[0x0][0x144] ;  /* 0x00005100ff147b82 */ /* 0x000e620000000800 */
[----:B------:R-:W-:Y:S01]  /*7850*/  ISETP.NE.U32.AND P0, PT, RZ, UR8, PT ;  /* 0x00000008ff007c0c */ /* 0x000fe2000bf05070 */
[----:B------:R-:W2:Y:S01]  /*7860*/  S2R R14, SR_CTAID.Y ;  /* 0x00000000000e7919 */ /* 0x000ea20000002600 */
[----:B------:R-:W-:Y:S01]  /*7870*/  ULDC UR10, c[0x0][0x630] ;  /* 0x00018c00000a7ab9 */ /* 0x000fe20000000800 */
[----:B------:R-:W-:Y:S01]  /*7880*/  ULDC UR11, c[0x0][0x150] ;  /* 0x00005400000b7ab9 */ /* 0x000fe20000000800 */
[----:B------:R-:W-:Y:S01]  /*7890*/  ISETP.NE.AND.EX P0, PT, RZ, UR9, PT, P0 ;  /* 0x00000009ff007c0c */ /* 0x000fe2000bf05300 */
[----:B------:R-:W-:Y:S02]  /*78a0*/  IMAD.MOV.U32 R4, RZ, RZ, R16 ;  /* 0x000000ffff047224 */ /* 0x000fe400078e0010 */
[----:B------:R-:W-:Y:S01]  /*78b0*/  IMAD.MOV.U32 R5, RZ, RZ, R17 ;  /* 0x000000ffff057224 */ /* 0x000fe200078e0011 */
[----:B0-----:R-:W-:-:S09]  /*78c0*/  I2FP.F32.U32 R21, R19 ;  /* 0x0000001300157245 */ /* 0x001fd20000201000 */
[----:B------:R-:W-:Y:S05]  /*78d0*/  @!P0 BRA `(.L_x_175) ;  /* 0x0000000000288947 */ /* 0x000fea0003800000 */
[----:B------:R-:W-:Y:S02]  /*78e0*/  ULDC UR7, c[0x0][0x634] ;  /* 0x00018d0000077ab9 */ /* 0x000fe40000000800 */
[----:B------:R-:W-:-:S05]  /*78f0*/  IADD3 R5, P0, R16, UR7, RZ ;  /* 0x0000000710057c10 */ /* 0x000fca000ff1e0ff */
[----:B------:R-:W-:-:S04]  /*7900*/  IMAD.X R15, RZ, RZ, R17, P0 ;  /* 0x000000ffff0f7224 */ /* 0x000fc800000e0611 */
[----:B------:R-:W-:-:S04]  /*7910*/  IMAD.WIDE.U32 R6, R15, UR8, RZ ;  /* 0x000000080f067c25 */ /* 0x000fc8000f8e00ff */
[----:B------:R-:W-:-:S04]  /*7920*/  IMAD.WIDE.U32 R6, P0, R5, UR9, R6 ;  /* 0x0000000905067c25 */ /* 0x000fc8000f800006 */
[----:B------:R-:W-:-:S04]  /*7930*/  IMAD.WIDE.U32 R4, R5, UR8, RZ ;  /* 0x0000000805047c25 */ /* 0x000fc8000f8e00ff */
[----:B------:R-:W-:Y:S01]  /*7940*/  IMAD.MOV.U32 R4, RZ, RZ, R7 ;  /* 0x000000ffff047224 */ /* 0x000fe200078e0007 */
[----:B------:R-:W-:Y:S01]  /*7950*/  IADD3 RZ, P1, R5, R6, RZ ;  /* 0x0000000605ff7210 */ /* 0x000fe20007f3e0ff */
[----:B------:R-:W-:-:S04]  /*7960*/  IMAD.X R5, RZ, RZ, RZ, P0 ;  /* 0x000000ffff057224 */ /* 0x000fc800000e06ff */
[----:B------:R-:W-:-:S08]  /*7970*/  IMAD.WIDE.U32.X R4, R15, UR9, R4, P1 ;  /* 0x000000090f047c25 */ /* 0x000fd000088e0404 */
.L_x_175:
[----:B------:R-:W-:Y:S01]  /*7980*/  FMUL R21, R21, UR11 ;  /* 0x0000000b15157c20 */ /* 0x000fe20008400000 */
[--C-:B------:R-:W-:Y:S01]  /*7990*/  SHF.R.U64 R15, R4, UR10, R5.reuse ;  /* 0x0000000a040f7c19 */ /* 0x100fe20008001205 */
[----:B------:R-:W-:Y:S01]  /*79a0*/  ULDC.64 UR8, c[0x0][0x620] ;  /* 0x0001880000087ab9 */ /* 0x000fe20000000a00 */
[----:B------:R-:W-:Y:S01]  /*79b0*/  SHF.R.U32.HI R4, RZ, UR10, R5 ;  /* 0x0000000aff047c19 */ /* 0x000fe20008011605 */
[----:B------:R-:W-:Y:S01]  /*79c0*/  ULDC.64 UR10, c[0x0][0x640] ;  /* 0x00019000000a7ab9 */ /* 0x000fe20000000a00 */
[----:B------:R-:W-:Y:S01]  /*79d0*/  IADD3 R5, P0, RZ, -R15, RZ ;  /* 0x8000000fff057210 */ /* 0x000fe20007f1e0ff */
[----:B------:R-:W0:Y:S01]  /*79e0*/  F2I.U32.TRUNC.NTZ R21, R21 ;  /* 0x0000001500157305 */ /* 0x000e22000020f000 */
[----:B------:R-:W-:-:S03]  /*79f0*/  ULDC UR7, c[0x0][0x618] ;  /* 0x0001860000077ab9 */ /* 0x000fc60000000800 */
[----:B------:R-:W-:Y:S01]  /*7a00*/  IMAD.X R4, RZ, RZ, ~R4, P0 ;  /* 0x000000ffff047224 */ /* 0x000fe200000e0e04 */
[----:B------:R-:W-:-:S03]  /*7a10*/  ISETP.NE.U32.AND P0, PT, RZ, UR10, PT ;  /* 0x0000000aff007c0c */ /* 0x000fc6000bf05070 */
[----:B------:R-:W-:Y:S01]  /*7a20*/  IMAD R4, R4, UR8, RZ ;  /* 0x0000000804047c24 */ /* 0x000fe2000f8e02ff */
[----:B------:R-:W-:-:S03]  /*7a30*/  ISETP.NE.AND.EX P0, PT, RZ, UR11, PT, P0 ;  /* 0x0000000bff007c0c */ /* 0x000fc6000bf05300 */
[C---:B------:R-:W-:Y:S02]  /*7a40*/  IMAD R7, R5.reuse, UR9, R4 ;  /* 0x0000000905077c24 */ /* 0x040fe4000f8e0204 */
[----:B------:R-:W-:Y:S01]  /*7a50*/  IMAD.WIDE.U32 R4, R5, UR8, R16 ;  /* 0x0000000805047c25 */ /* 0x000fe2000f8e0010 */
[----:B------:R-:W-:-:S03]  /*7a60*/  ULDC UR8, c[0x0][0x154] ;  /* 0x0000550000087ab9 */ /* 0x000fc60000000800 */
[----:B0-----:R-:W-:Y:S02]  /*7a70*/  IMAD.MOV R6, RZ, RZ, -R21 ;  /* 0x000000ffff067224 */ /* 0x001fe400078e0a15 */
[----:B------:R-:W0:Y:S01]  /*7a80*/  LDC R21, c[0x0][0x148] ;  /* 0x00005200ff157b82 */ /* 0x000e220000000800 */
[----:B------:R-:W-:Y:S02]  /*7a90*/  IMAD.IADD R5, R5, 0x1, R7 ;  /* 0x0000000105057824 */ /* 0x000fe400078e0207 */
[----:B-1----:R-:W-:Y:S01]  /*7aa0*/  IMAD R19, R20, R6, R19 ;  /* 0x0000000614137224 */ /* 0x002fe200078e0213 */
[----:B--2---:R-:W-:Y:S02]  /*7ab0*/  I2FP.F32.U32 R6, R14 ;  /* 0x0000000e00067245 */ /* 0x004fe40000201000 */
[--C-:B------:R-:W-:Y:S02]  /*7ac0*/  SHF.R.U64 R20, R4, UR7, R5.reuse ;  /* 0x0000000704147c19 */ /* 0x100fe40008001205 */
[----:B------:R-:W-:Y:S01]  /*7ad0*/  SHF.R.U32.HI R5, RZ, UR7, R5 ;  /* 0x00000007ff057c19 */ /* 0x000fe20008011605 */
[----:B------:R-:W-:Y:S01]  /*7ae0*/  FMUL R6, R6, UR8 ;  /* 0x0000000806067c20 */ /* 0x000fe20008400000 */
[----:B------:R-:W-:-:S02]  /*7af0*/  ULDC UR7, c[0x0][0x608] ;  /* 0x0001820000077ab9 */ /* 0x000fc40000000800 */
[--C-:B------:R-:W-:Y:S01]  /*7b00*/  SHF.R.U64 R23, R20, UR7, R5.reuse ;  /* 0x0000000714177c19 */ /* 0x100fe20008001205 */
[----:B------:R1:W2:Y:S01]  /*7b10*/  F2I.U32.TRUNC.NTZ R24, R6 ;  /* 0x0000000600187305 */ /* 0x0002a2000020f000 */
[----:B------:R-:W-:Y:S01]  /*7b20*/  SHF.R.U32.HI R4, RZ, UR7, R5 ;  /* 0x00000007ff047c19 */ /* 0x000fe20008011605 */
[----:B------:R-:W-:-:S03]  /*7b30*/  ULDC UR7, c[0x0][0x658] ;  /* 0x0001960000077ab9 */ /* 0x000fc60000000800 */
[--C-:B------:R-:W-:Y:S02]  /*7b40*/  SHF.R.U64 R22, R23, UR7, R4.reuse ;  /* 0x0000000717167c19 */ /* 0x100fe40008001204 */
[----:B------:R-:W-:-:S03]  /*7b50*/  SHF.R.U32.HI R25, RZ, UR7, R4 ;  /* 0x00000007ff197c19 */ /* 0x000fc60008011604 */
[----:B------:R-:W-:Y:S02]  /*7b60*/  IMAD.MOV.U32 R4, RZ, RZ, R22 ;  /* 0x000000ffff047224 */ /* 0x000fe400078e0016 */
[----:B------:R-:W-:Y:S01]  /*7b70*/  IMAD.MOV.U32 R5, RZ, RZ, R25 ;  /* 0x000000ffff057224 */ /* 0x000fe200078e0019 */
[----:B-1----:R-:W-:Y:S06]  /*7b80*/  @!P0 BRA `(.L_x_176) ;  /* 0x0000000000288947 */ /* 0x002fec0003800000 */
        /* <DEDUP_REMOVED lines=10> */
.L_x_176:
[----:B------:R-:W-:Y:S01]  /*7c30*/  ISETP.NE.AND P0, PT, R2, 0x1, PT ;  /* 0x000000010200780c */ /* 0x000fe20003f05270 */
[----:B------:R-:W-:Y:S01]  /*7c40*/  ULDC UR7, c[0x0][0x648] ;  /* 0x0001920000077ab9 */ /* 0x000fe20000000800 */
[----:B------:R-:W-:Y:S01]  /*7c50*/  LOP3.LUT R23, R23, UR6, RZ, 0xc0, !PT ;  /* 0x0000000617177c12 */ /* 0x000fe2000f8ec0ff */
[----:B--2---:R-:W-:Y:S01]  /*7c60*/  IMAD.MOV R24, RZ, RZ, -R24 ;  /* 0x000000ffff187224 */ /* 0x004fe200078e0a18 */
[----:B------:R-:W-:Y:S01]  /*7c70*/  SHF.R.U64 R4, R4, UR7, R5 ;  /* 0x0000000704047c19 */ /* 0x000fe20008001205 */
[----:B------:R-:W-:Y:S01]  /*7c80*/  ULDC UR7, c[0x0][0x638] ;  /* 0x00018e0000077ab9 */ /* 0x000fe20000000800 */
[----:B------:R-:W-:Y:S01]  /*7c90*/  LOP3.LUT R7, R20, UR4, RZ, 0xc0, !PT ;  /* 0x0000000414077c12 */ /* 0x000fe2000f8ec0ff */
[----:B------:R-:W-:Y:S01]  /*7ca0*/  ULDC UR8, c[0x0][0x610] ;  /* 0x0001840000087ab9 */ /* 0x000fe20000000800 */
[----:B------:R-:W-:Y:S02]  /*7cb0*/  IMAD.MOV.U32 R6, RZ, RZ, R15 ;  /* 0x000000ffff067224 */ /* 0x000fe400078e000f */
[----:B------:R-:W-:-:S02]  /*7cc0*/  IMAD.MOV R5, RZ, RZ, -R4 ;  /* 0x000000ffff057224 */ /* 0x000fc400078e0a04 */
[----:B------:R-:W-:Y:S02]  /*7cd0*/  IMAD R4, R4, UR5, R23 ;  /* 0x0000000504047c24 */ /* 0x000fe4000f8e0217 */
[----:B0-----:R-:W-:Y:S02]  /*7ce0*/  @P0 IMAD R19, R21, R24, R14 ;  /* 0x0000001815130224 */ /* 0x001fe400078e020e */
[----:B------:R-:W-:Y:S01]  /*7cf0*/  IMAD R22, R5, UR7, R22 ;  /* 0x0000000705167c24 */ /* 0x000fe2000f8e0216 */
[----:B------:R-:W-:Y:S01]  /*7d00*/  ULDC UR7, c[0x0][0x600] ;  /* 0x0001800000077ab9 */ /* 0x000fe20000000800 */
[----:B------:R-:W-:Y:S02]  /*7d10*/  IMAD R20, R4, UR8, R19 ;  /* 0x0000000804147c24 */ /* 0x000fe4000f8e0213 */
[----:B------:R-:W-:Y:S02]  /*7d20*/  IMAD R5, R22, UR7, R7 ;  /* 0x0000000716057c24 */ /* 0x000fe4000f8e0207 */
[----:B------:R-:W-:-:S03]  /*7d30*/  IMAD.MOV.U32 R4, RZ, RZ, 0x1 ;  /* 0x00000001ff047424 */ /* 0x000fc600078e00ff */
[----:B------:R-:W-:Y:S02]  /*7d40*/  SEL R19, R5, R20, !P0 ;  /* 0x0000001405137207 */ /* 0x000fe40004000000 */
[----:B------:R-:W-:-:S07]  /*7d50*/  SEL R20, R20, R5, !P0 ;  /* 0x0000000514147207 */ /* 0x000fce0004000000 */
.L_x_174:
[----:B------:R-:W-:Y:S05]  /*7d60*/  BSYNC B1 ;  /* 0x0000000000017941 */ /* 0x000fea0003800000 */
.L_x_173:
[----:B------:R-:W-:-:S13]  /*7d70*/  LOP3.LUT P0, RZ, R4, 0xff, RZ, 0xc0, !PT ;  /* 0x000000ff04ff7812 */ /* 0x000fda000780c0ff */
[----:B------:R-:W-:Y:S05]  /*7d80*/  @P0 BRA `(.L_x_177) ;  /* 0xfffffff400040947 */ /* 0x000fea000383ffff */
[----:B------:R-:W-:Y:S05]  /*7d90*/  BSYNC B0 ;  /* 0x0000000000007941 */ /* 0x000fea0003800000 */
.L_x_166:
[----:B------:R-:W-:-:S03]  /*7da0*/  UMOV UR7, 0xffffffff ;  /* 0xffffffff00077882 */ /* 0x000fc60000000000 */
[----:B------:R-:W-:Y:S05]  /*7db0*/  BRA.DIV UR7, `(.L_x_178) ;  /* 0x0000000607147947 */ /* 0x000fea000b800000 */
[----:B------:R-:W-:-:S13]  /*7dc0*/  ELECT P6, URZ, PT ;  /* 0x00000000003f782f */ /* 0x000fda00038c0000 */
.L_x_192:
[----:B------:R-:W-:Y:S04]  /*7dd0*/  BSSY B0, `(.L_x_179) ;  /* 0x000002b000007945 */ /* 0x000fe80003800000 */
[----:B------:R-:W-:Y:S05]  /*7de0*/  @!P6 BRA `(.L_x_180) ;  /* 0x0000000000a4e947 */ /* 0x000fea0003800000 */
[----:B------:R-:W-:-:S04]  /*7df0*/  LOP3.LUT R18, R18, 0x2, RZ, 0xfc, !PT ;  /* 0x0000000212127812 */ /* 0x000fc800078efcff */
[----:B------:R-:W-:-:S13]  /*7e00*/  ISETP.NE.AND P0, PT, R18, 0x3, PT ;  /* 0x000000031200780c */ /* 0x000fda0003f05270 */
[----:B------:R-:W-:Y:S05]  /*7e10*/  @!P0 BRA `(.L_x_181) ;  /* 0x0000000000048947 */ /* 0x000fea0003800000 */
[----:B------:R-:W-:Y:S01]  /*7e20*/  BPT.TRAP 0x1 ;  /* 0x000000040000795c */ /* 0x000fe20000300000 */
.L_x_181:
[----:B------:R-:W0:Y:S01]  /*7e30*/  S2R R5, SR_CgaCtaId ;  /* 0x0000000000057919 */ /* 0x000e220000008800 */
[----:B------:R-:W-:Y:S02]  /*7e40*/  MOV R0, 0x400 ;  /* 0x0000040000007802 */ /* 0x000fe40000000f00 */
[----:B------:R-:W-:Y:S02]  /*7e50*/  SHF.L.U32 R2, R3, 0x1f, RZ ;  /* 0x0000001f03027819 */ /* 0x000fe400000006ff */
[----:B0-----:R-:W-:-:S05]  /*7e60*/  LEA R5, R5, R0, 0x18 ;  /* 0x0000000005057211 */ /* 0x001fca00078ec0ff */
[----:B------:R-:W-:-:S04]  /*7e70*/  VIADD R5, R5, 0x20 ;  /* 0x0000002005057836 */ /* 0x000fc80000000000 */
[C---:B------:R-:W-:Y:S02]  /*7e80*/  IMAD R7, R8.reuse, 0x8, R5 ;  /* 0x0000000808077824 */ /* 0x040fe400078e0205 */
[----:B------:R-:W-:Y:S02]  /*7e90*/  VIADD R8, R8, 0x1 ;  /* 0x0000000108087836 */ /* 0x000fe40000000000 */
[----:B------:R-:W0:Y:S03]  /*7ea0*/  SYNCS.PHASECHK.TRANS64.TRYWAIT P0, [R7+URZ], R2 ;  /* 0x00000002070075a7 */ /* 0x000e26000800017f */
[----:B------:R-:W-:-:S04]  /*7eb0*/  ISETP.NE.AND P1, PT, R8, 0x4, PT ;  /* 0x000000040800780c */ /* 0x000fc80003f25270 */
[----:B------:R-:W-:Y:S02]  /*7ec0*/  SEL R0, RZ, 0x1, P1 ;  /* 0x00000001ff007807 */ /* 0x000fe40000800000 */
[----:B------:R-:W-:Y:S02]  /*7ed0*/  SEL R8, R8, RZ, P1 ;  /* 0x000000ff08087207 */ /* 0x000fe40000800000 */
[----:B------:R-:W-:-:S03]  /*7ee0*/  LOP3.LUT R9, R3, R0, RZ, 0x3c, !PT ;  /* 0x0000000003097212 */ /* 0x000fc600078e3cff */
[----:B------:R-:W-:Y:S01]  /*7ef0*/  IMAD R6, R8, 0x8, R5 ;  /* 0x0000000808067824 */ /* 0x000fe200078e0205 */
[----:B------:R-:W-:Y:S01]  /*7f00*/  SHF.L.U32 R3, R9, 0x1f, RZ ;  /* 0x0000001f09037819 */ /* 0x000fe200000006ff */
[----:B0-----:R-:W-:Y:S06]  /*7f10*/  @!P0 BRA `(.L_x_182) ;  /* 0x0000000000dc8947 */ /* 0x001fec0003800000 */
.L_x_193:
[----:B------:R-:W1:Y:S01]  /*7f20*/  SYNCS.PHASECHK.TRANS64.TRYWAIT P0, [R6+URZ], R3 ;  /* 0x00000003060075a7 */ /* 0x000e62000800017f */
[----:B------:R-:W-:-:S05]  /*7f30*/  VIADD R0, R8, 0x1 ;  /* 0x0000000108007836 */ /* 0x000fca0000000000 */
[----:B------:R-:W-:-:S04]  /*7f40*/  ISETP.NE.AND P1, PT, R0, 0x4, PT ;  /* 0x000000040000780c */ /* 0x000fc80003f25270 */
[----:B0-----:R-:W-:Y:S02]  /*7f50*/  SEL R2, RZ, 0x1, P1 ;  /* 0x00000001ff027807 */ /* 0x001fe40000800000 */
[----:B------:R-:W-:Y:S02]  /*7f60*/  SEL R0, R0, RZ, P1 ;  /* 0x000000ff00007207 */ /* 0x000fe40000800000 */
[----:B------:R-:W-:-:S03]  /*7f70*/  LOP3.LUT R9, R9, R2, RZ, 0x3c, !PT ;  /* 0x0000000209097212 */ /* 0x000fc600078e3cff */
[----:B------:R-:W-:Y:S01]  /*7f80*/  IMAD R7, R0, 0x8, R5 ;  /* 0x0000000800077824 */ /* 0x000fe200078e0205 */
[----:B------:R-:W-:Y:S01]  /*7f90*/  SHF.L.U32 R4, R9, 0x1f, RZ ;  /* 0x0000001f09047819 */ /* 0x000fe200000006ff */
[----:B-1----:R-:W-:Y:S06]  /*7fa0*/  @!P0 BRA `(.L_x_183) ;  /* 0x0000000000cc8947 */ /* 0x002fec0003800000 */
.L_x_194:
[----:B------:R-:W1:Y:S01]  /*7fb0*/  SYNCS.PHASECHK.TRANS64.TRYWAIT P0, [R7+URZ], R4 ;  /* 0x00000004070075a7 */ /* 0x000e62000800017f */
[----:B------:R-:W-:-:S05]  /*7fc0*/  VIADD R0, R0, 0x1 ;  /* 0x0000000100007836 */ /* 0x000fca0000000000 */
[----:B------:R-:W-:-:S04]  /*7fd0*/  ISETP.NE.AND P1, PT, R0, 0x4, PT ;  /* 0x000000040000780c */ /* 0x000fc80003f25270 */
[----:B------:R-:W-:Y:S02]  /*7fe0*/  SEL R2, RZ, 0x1, P1 ;  /* 0x00000001ff027807 */ /* 0x000fe40000800000 */
[----:B------:R-:W-:Y:S02]  /*7ff0*/  SEL R0, R0, RZ, P1 ;  /* 0x000000ff00007207 */ /* 0x000fe40000800000 */
[----:B------:R-:W-:Y:S01]  /*8000*/  LOP3.LUT R2, R9, R2, RZ, 0x3c, !PT ;  /* 0x0000000209027212 */ /* 0x000fe200078e3cff */
[----:B-1----:R-:W-:Y:S06]  /*8010*/  @!P0 BRA `(.L_x_184) ;  /* 0x0000000000c48947 */ /* 0x002fec0003800000 */
.L_x_195:
[----:B------:R-:W-:Y:S01]  /*8020*/  IMAD R5, R0, 0x8, R5 ;  /* 0x0000000800057824 */ /* 0x000fe200078e0205 */
[----:B------:R-:W-:-:S07]  /*8030*/  SHF.L.U32 R0, R2, 0x1f, RZ ;  /* 0x0000001f02007819 */ /* 0x000fce00000006ff */
.L_x_185:
[----:B--2---:R2:W3:Y:S02]  /*8040*/  SYNCS.PHASECHK.TRANS64.TRYWAIT P0, [R5+URZ], R0 ;  /* 0x00000000050075a7 */ /* 0x0044e4000800017f */
[----:B---3--:R-:W-:Y:S05]  /*8050*/  @!P0 NANOSLEEP.SYNCS 0x989680 ;  /* 0x009896800000895d */ /* 0x008fea0003900000 */
[----:B------:R-:W3:Y:S02]  /*8060*/  @!P0 SYNCS.PHASECHK.TRANS64 P0, [R5+URZ], R0 ;  /* 0x00000000050085a7 */ /* 0x000ee4000800007f */
[----:B---3--:R-:W-:Y:S05]  /*8070*/  @!P0 BRA `(.L_x_185) ;  /* 0xfffffffc00f08947 */ /* 0x008fea000383ffff */
.L_x_180:
[----:B------:R-:W-:Y:S05]  /*8080*/  BSYNC B0 ;  /* 0x0000000000007941 */ /* 0x000fea0003800000 */
.L_x_179:
[----:B------:R-:W-:Y:S05]  /*8090*/  EXIT ;  /* 0x000000000000794d */ /* 0x000fea0003800000 */
.L_x_21:
[----:B-1----:R1:W2:Y:S02]  /*80a0*/  SYNCS.PHASECHK.TRANS64.TRYWAIT P1, [R3+URZ], R0 ;  /* 0x00000000030075a7 */ /* 0x0022a4000802017f */
[----:B--2---:R-:W-:Y:S05]  /*80b0*/  @!P1 NANOSLEEP.SYNCS 0x989680 ;  /* 0x009896800000995d */ /* 0x004fea0003900000 */
[----:B------:R-:W2:Y:S02]  /*80c0*/  @!P1 SYNCS.PHASECHK.TRANS64 P1, [R3+URZ], R0 ;  /* 0x00000000030095a7 */ /* 0x000ea4000802007f */
[----:B--2---:R-:W-:Y:S05]  /*80d0*/  @!P1 BRA `(.L_x_21) ;  /* 0xfffffffc00f09947 */ /* 0x004fea000383ffff */
[----:B------:R-:W-:Y:S05]  /*80e0*/  BRA `(.L_x_20) ;  /* 0xffffff9400947947 */ /* 0x000fea000383ffff */
.L_x_26:
[----:B-1----:R1:W2:Y:S02]  /*80f0*/  SYNCS.PHASECHK.TRANS64.TRYWAIT P1, [R5+URZ], R4 ;  /* 0x00000004050075a7 */ /* 0x0022a4000802017f */
[----:B--2---:R-:W-:Y:S05]  /*8100*/  @!P1 NANOSLEEP.SYNCS 0x989680 ;  /* 0x009896800000995d */ /* 0x004fea0003900000 */
[----:B------:R-:W2:Y:S02]  /*8110*/  @!P1 SYNCS.PHASECHK.TRANS64 P1, [R5+URZ], R4 ;  /* 0x00000004050095a7 */ /* 0x000ea4000802007f */
[----:B--2---:R-:W-:Y:S05]  /*8120*/  @!P1 BRA `(.L_x_26) ;  /* 0xfffffffc00f09947 */ /* 0x004fea000383ffff */
[----:B------:R-:W-:Y:S05]  /*8130*/  BRA `(.L_x_25) ;  /* 0xffffff9800e07947 */ /* 0x000fea000383ffff */
.L_x_167:
[----:B------:R-:W-:Y:S01]  /*8140*/  BSSY B1, `(.L_x_186) ;  /* 0x0000006000017945 */ /* 0x000fe20003800000 */
[----:B------:R-:W-:-:S07]  /*8150*/  IMAD.MOV.U32 R15, RZ, RZ, -0x1 ;  /* 0xffffffffff0f7424 */ /* 0x000fce00078e00ff */
[----:B------:R-:W-:Y:S05]  /*8160*/  WARPSYNC.COLLECTIVE R15, `(.L_x_187) ;  /* 0x000000000f0c7348 */ /* 0x000fea0003c00000 */
[----:B------:R-:W-:Y:S02]  /*8170*/  ELECT P6, UR62, PT ;  /* 0x00000000003e782f */ /* 0x000fe400038c0000 */
[----:B------:R-:W-:Y:S01]  /*8180*/  MOV R14, UR62 ;  /* 0x0000003e000e7c02 */ /* 0x000fe20008000f00 */
[----:B------:R-:W-:Y:S10]  /*8190*/  ENDCOLLECTIVE ;  /* 0x000000000000791b */ /* 0x000ff40003800000 */
.L_x_187:
[----:B------:R-:W-:Y:S05]  /*81a0*/  BSYNC B1 ;  /* 0x0000000000017941 */ /* 0x000fea0003800000 */
.L_x_186:
[----:B------:R-:W-:Y:S05]  /*81b0*/  BRA `(.L_x_188) ;  /* 0xfffffff000047947 */ /* 0x000fea000383ffff */
.L_x_170:
[----:B0-----:R0:W1:Y:S02]  /*81c0*/  SYNCS.PHASECHK.TRANS64.TRYWAIT P0, [R20+URZ+0x20], R7 ;  /* 0x00002007140075a7 */ /* 0x001064000800017f */
[----:B-1----:R-:W-:Y:S05]  /*81d0*/  @!P0 NANOSLEEP.SYNCS 0x989680 ;  /* 0x009896800000895d */ /* 0x002fea0003900000 */
[----:B------:R-:W1:Y:S02]  /*81e0*/  @!P0 SYNCS.PHASECHK.TRANS64 P0, [R20+URZ+0x20], R7 ;  /* 0x00002007140085a7 */ /* 0x000e64000800007f */
[----:B-1----:R-:W-:Y:S05]  /*81f0*/  @!P0 BRA `(.L_x_170) ;  /* 0xfffffffc00f08947 */ /* 0x002fea000383ffff */
[----:B------:R-:W-:Y:S05]  /*8200*/  BRA `(.L_x_189) ;  /* 0xfffffff000447947 */ /* 0x000fea000383ffff */
.L_x_178:
[----:B------:R-:W-:Y:S01]  /*8210*/  BSSY B0, `(.L_x_190) ;  /* 0x0000006000007945 */ /* 0x000fe20003800000 */
[----:B------:R-:W-:-:S07]  /*8220*/  IMAD.MOV.U32 R15, RZ, RZ, -0x1 ;  /* 0xffffffffff0f7424 */ /* 0x000fce00078e00ff */
[----:B------:R-:W-:Y:S05]  /*8230*/  WARPSYNC.COLLECTIVE R15, `(.L_x_191) ;  /* 0x000000000f0c7348 */ /* 0x000fea0003c00000 */
[----:B------:R-:W-:Y:S02]  /*8240*/  ELECT P6, UR62, PT ;  /* 0x00000000003e782f */ /* 0x000fe400038c0000 */
[----:B------:R-:W-:Y:S01]  /*8250*/  MOV R14, UR62 ;  /* 0x0000003e000e7c02 */ /* 0x000fe20008000f00 */
[----:B------:R-:W-:Y:S10]  /*8260*/  ENDCOLLECTIVE ;  /* 0x000000000000791b */ /* 0x000ff40003800000 */
.L_x_191:
[----:B------:R-:W-:Y:S05]  /*8270*/  BSYNC B0 ;  /* 0x0000000000007941 */ /* 0x000fea0003800000 */
.L_x_190:
[----:B------:R-:W-:Y:S05]  /*8280*/  BRA `(.L_x_192) ;  /* 0xfffffff800d07947 */ /* 0x000fea000383ffff */
.L_x_182:
[----:B0-----:R0:W1:Y:S02]  /*8290*/  SYNCS.PHASECHK.TRANS64.TRYWAIT P0, [R7+URZ], R2 ;  /* 0x00000002070075a7 */ /* 0x001064000800017f */
[----:B-1----:R-:W-:Y:S05]  /*82a0*/  @!P0 NANOSLEEP.SYNCS 0x989680 ;  /* 0x009896800000895d */ /* 0x002fea0003900000 */
[----:B------:R-:W1:Y:S02]  /*82b0*/  @!P0 SYNCS.PHASECHK.TRANS64 P0, [R7+URZ], R2 ;  /* 0x00000002070085a7 */ /* 0x000e64000800007f */
[----:B-1----:R-:W-:Y:S05]  /*82c0*/  @!P0 BRA `(.L_x_182) ;  /* 0xfffffffc00f08947 */ /* 0x002fea000383ffff */
[----:B------:R-:W-:Y:S05]  /*82d0*/  BRA `(.L_x_193) ;  /* 0xfffffffc00107947 */ /* 0x000fea000383ffff */
.L_x_183:
[----:B0-----:R0:W1:Y:S02]  /*82e0*/  SYNCS.PHASECHK.TRANS64.TRYWAIT P0, [R6+URZ], R3 ;  /* 0x00000003060075a7 */ /* 0x001064000800017f */
[----:B-1----:R-:W-:Y:S05]  /*82f0*/  @!P0 NANOSLEEP.SYNCS 0x989680 ;  /* 0x009896800000895d */ /* 0x002fea0003900000 */
[----:B------:R-:W1:Y:S02]  /*8300*/  @!P0 SYNCS.PHASECHK.TRANS64 P0, [R6+URZ], R3 ;  /* 0x00000003060085a7 */ /* 0x000e64000800007f */
[----:B-1----:R-:W-:Y:S05]  /*8310*/  @!P0 BRA `(.L_x_183) ;  /* 0xfffffffc00f08947 */ /* 0x002fea000383ffff */
[----:B------:R-:W-:Y:S05]  /*8320*/  BRA `(.L_x_194) ;  /* 0xfffffffc00207947 */ /* 0x000fea000383ffff */
.L_x_184:
[----:B-1----:R1:W2:Y:S02]  /*8330*/  SYNCS.PHASECHK.TRANS64.TRYWAIT P0, [R7+URZ], R4 ;  /* 0x00000004070075a7 */ /* 0x0022a4000800017f */
[----:B--2---:R-:W-:Y:S05]  /*8340*/  @!P0 NANOSLEEP.SYNCS 0x989680 ;  /* 0x009896800000895d */ /* 0x004fea0003900000 */
[----:B------:R-:W2:Y:S02]  /*8350*/  @!P0 SYNCS.PHASECHK.TRANS64 P0, [R7+URZ], R4 ;  /* 0x00000004070085a7 */ /* 0x000ea4000800007f */
[----:B--2---:R-:W-:Y:S05]  /*8360*/  @!P0 BRA `(.L_x_184) ;  /* 0xfffffffc00f08947 */ /* 0x004fea000383ffff */
[----:B------:R-:W-:Y:S05]  /*8370*/  BRA `(.L_x_195) ;  /* 0xfffffffc00287947 */ /* 0x000fea000383ffff */
.L_x_196:
[----:B------:R-:W-:-:S00]  /*8380*/  BRA `(.L_x_196) ;  /* 0xfffffffc00fc7947 */ /* 0x000fc0000383ffff */
[----:B------:R-:W-:-:S00]  /*8390*/  NOP ;  /* 0x0000000000007918 */ /* 0x000fc00000000000 */
        /* <DEDUP_REMOVED lines=14> */
.L_x_197:


//--------------------- .nv.global.init           --------------------------
	.section	.nv.global.init,"aw",@progbits
.nv.global.init:
	.type		$str$22,@object
	.size		$str$22,($str$23 - $str$22)
$str$22:
        /*0000*/ 	.byte	0x6b, 0x5f, 0x74, 0x69, 0x6c, 0x65, 0x5f, 0x63, 0x6f, 0x75, 0x6e, 0x74, 0x20, 0x3e, 0x3d, 0x20
        /*0010*/ 	.byte	0x31, 0x00
	.type		$str$23,@object
	.size		$str$23,(__unnamed_1 - $str$23)
$str$23:
        /*0012*/ 	.byte	0x2f, 0x74, 0x6d, 0x70, 0x2f, 0x63, 0x75, 0x74, 0x6c, 0x61, 0x73, 0x73, 0x5f, 0x73, 0x77, 0x65
        /*0022*/ 	.byte	0x65, 0x70, 0x5f, 0x73, 0x72, 0x63, 0x2f, 0x69, 0x6e, 0x63, 0x6c, 0x75, 0x64, 0x65, 0x2f, 0x63
        /*0032*/ 	.byte	0x75, 0x74, 0x6c, 0x61, 0x73, 0x73, 0x2f, 0x67, 0x65, 0x6d, 0x6d, 0x2f, 0x63, 0x6f, 0x6c, 0x6c
        /*0042*/ 	.byte	0x65, 0x63, 0x74, 0x69, 0x76, 0x65, 0x2f, 0x73, 0x6d, 0x39, 0x30, 0x5f, 0x6d, 0x6d, 0x61, 0x5f
        /*0052*/ 	.byte	0x74, 0x6d, 0x61, 0x5f, 0x67, 0x6d, 0x6d, 0x61, 0x5f, 0x73, 0x73, 0x5f, 0x77, 0x61, 0x72, 0x70
        /*0062*/ 	.byte	0x73, 0x70, 0x65, 0x63, 0x69, 0x61, 0x6c, 0x69, 0x7a, 0x65, 0x64, 0x2e, 0x68, 0x70, 0x70, 0x00
	.type		__unnamed_1,@object
	.size		__unnamed_1,(.L_0 - __unnamed_1)
__unnamed_1:
        /*0072*/ 	.byte	0x76, 0x6f, 0x69, 0x64, 0x20, 0x63, 0x75, 0x74, 0x6c, 0x61, 0x73, 0x73, 0x3a, 0x3a, 0x67, 0x65
        /* <DEDUP_REMOVED lines=177> */
        /*0b92*/ 	.byte	0x64, 0x65, 0x6e, 0x74, 0x69, 0x74, 0x79, 0x5d, 0x00
.L_0:


//--------------------- .nv.shared._ZN7cutlass13device_kernelINS_4gemm6kernel13GemmUniversalIN4cute5tupleIJiiiiEEENS1_10collective13CollectiveMmaINS1_34MainloopSm90TmaGmmaWarpSpecializedILi4ENS5_IJNS4_1CILi1EEENSA_ILi2EEESB_EEENS1_35KernelTmaWarpSpecializedCooperativeEEENS5_IJNSA_ILi128EEESG_NSA_ILi64EEEEEENS_10tfloat32_tENS5_IJlSB_lEEESJ_SK_NS4_8TiledMMAINS4_8MMA_AtomIJNS4_4SM904GMMA30MMA_64x128x8_F32TF32TF32_SS_TNILNSO_7ScaleInE1ELSQ_1EEEEEENS4_6LayoutINS5_IJSC_SB_SB_EEENS5_IJSB_NSA_ILi0EEESV_EEEEENS5_IJNS4_10UnderscoreESY_SY_EEEEENS4_23SM90_TMA_LOAD_MULTICASTENS4_14ComposedLayoutINS4_7SwizzleILi3ELi4ELi3EEENS4_18smem_ptr_flag_bitsILi32EEENST_INS5_IJNSA_ILi8EEENSA_ILi32EEEEEENS5_IJS18_SB_EEEEEEEvNS4_8identityENS4_13SM90_TMA_LOADES1C_vS1D_EENS_8epilogue10collective6detail29Sm90TmaWarpSpecializedAdapterINS1H_15DefaultEpilogueISJ_SK_SK_NS1G_6thread17LinearCombinationISJ_Li1EffLNS1L_9ScaleType4KindE0ELNS_15FloatRoundStyleE2ESJ_EENS1_15EpilogueDefaultEEEEEvvEEEEvNT_6ParamsE --------------------------
	.section	.nv.shared._ZN7cutlass13device_kernelINS_4gemm6kernel13GemmUniversalIN4cute5tupleIJiiiiEEENS1_10collective13CollectiveMmaINS1_34MainloopSm90TmaGmmaWarpSpecializedILi4ENS5_IJNS4_1CILi1EEENSA_ILi2EEESB_EEENS1_35KernelTmaWarpSpecializedCooperativeEEENS5_IJNSA_ILi128EEESG_NSA_ILi64EEEEEENS_10tfloat32_tENS5_IJlSB_lEEESJ_SK_NS4_8TiledMMAINS4_8MMA_AtomIJNS4_4SM904GMMA30MMA_64x128x8_F32TF32TF32_SS_TNILNSO_7ScaleInE1ELSQ_1EEEEEENS4_6LayoutINS5_IJSC_SB_SB_EEENS5_IJSB_NSA_ILi0EEESV_EEEEENS5_IJNS4_10UnderscoreESY_SY_EEEEENS4_23SM90_TMA_LOAD_MULTICASTENS4_14ComposedLayoutINS4_7SwizzleILi3ELi4ELi3EEENS4_18smem_ptr_flag_bitsILi32EEENST_INS5_IJNSA_ILi8EEENSA_ILi32EEEEEENS5_IJS18_SB_EEEEEEEvNS4_8identityENS4_13SM90_TMA_LOADES1C_vS1D_EENS_8epilogue10collective6detail29Sm90TmaWarpSpecializedAdapterINS1H_15DefaultEpilogueISJ_SK_SK_NS1G_6thread17LinearCombinationISJ_Li1EffLNS1L_9ScaleType4KindE0ELNS_15FloatRoundStyleE2ESJ_EENS1_15EpilogueDefaultEEEEEvvEEEEvNT_6ParamsE,"aw",@nobits
	.sectionflags	@""
	.align	16
	.zero		1024


//--------------------- .nv.shared.reserved.0     --------------------------
	.section	.nv.shared.reserved.0,"aw",@nobits
	.weak		__nv_reservedSMEM_offset_0_alias
	.size		__nv_reservedSMEM_offset_0_alias, 0, 0
	.other		__nv_reservedSMEM_offset_0_alias,@"STO_CUDA_RESERVED_SHARED STV_DEFAULT"
__nv_reservedSMEM_offset_0_alias:
	.zero		0


//--------------------- .nv.global                --------------------------
	.section	.nv.global,"aw",@nobits
.nv.global:
	.type		_ZN39_INTERNAL_e6f0ca6c_4_k_cu_d926b2be_62104cute1_E,@object
	.size		_ZN39_INTERNAL_e6f0ca6c_4_k_cu_d926b2be_62104cute1_E,(_ZN39_INTERNAL_e6f0ca6c_4_k_cu_d926b2be_62104cuda3std3__45__cpo6cbeginE - _ZN39_INTERNAL_e6f0ca6c_4_k_cu_d926b2be_62104cute1_E)
_ZN39_INTERNAL_e6f0ca6c_4_k_cu_d926b2be_62104cute1_E:
	.zero		1
	.type		_ZN39_INTERNAL_e6f0ca6c_4_k_cu_d926b2be_62104cuda3std3__45__cpo6cbeginE,@object
	.size		_ZN39_INTERNAL_e6f0ca6c_4_k_cu_d926b2be_62104cuda3std3__45__cpo6cbeginE,(_ZN39_INTERNAL_e6f0ca6c_4_k_cu_d926b2be_62104cuda3std3__48in_placeE - _ZN39_INTERNAL_e6f0ca6c_4_k_cu_d926b2be_62104cuda3std3__45__cpo6cbeginE)
_ZN39_INTERNAL_e6f0ca6c_4_k_cu_d926b2be_62104cuda3std3__45__cpo6cbeginE:
	.zero		1
	.type		_ZN39_INTERNAL_e6f0ca6c_4_k_cu_d926b2be_62104cuda3std3__48in_placeE,@object
	.size		_ZN39_INTERNAL_e6f0ca6c_4_k_cu_d926b2be_62104cuda3std3__48in_placeE,(_ZN39_INTERNAL_e6f0ca6c_4_k_cu_d926b2be_62104cuda3std6ranges3__45__cpo9iter_moveE - _ZN39_INTERNAL_e6f0ca6c_4_k_cu_d926b2be_62104cuda3std3__48in_placeE)
_ZN39_INTERNAL_e6f0ca6c_4_k_cu_d926b2be_62104cuda3std3__48in_placeE:
	.zero		1
	.type		_ZN39_INTERNAL_e6f0ca6c_4_k_cu_d926b2be_62104cuda3std6ranges3__45__cpo9iter_moveE,@object
	.size		_ZN39_INTERNAL_e6f0ca6c_4_k_cu_d926b2be_62104cuda3std6ranges3__45__cpo9iter_moveE,(_ZN39_INTERNAL_e6f0ca6c_4_k_cu_d926b2be_62104cuda3std3__45__cpo5beginE - _ZN39_INTERNAL_e6f0ca6c_4_k_cu_d926b2be_62104cuda3std6ranges3__45__cpo9iter_moveE)
_ZN39_INTERNAL_e6f0ca6c_4_k_cu_d926b2be_62104cuda3std6ranges3__45__cpo9iter_moveE:
	.zero		1
	.type		_ZN39_INTERNAL_e6f0ca6c_4_k_cu_d926b2be_62104cuda3std3__45__cpo5beginE,@object
	.size		_ZN39_INTERNAL_e6f0ca6c_4_k_cu_d926b2be_62104cuda3std3__45__cpo5beginE,(_ZN39_INTERNAL_e6f0ca6c_4_k_cu_d926b2be_62104cuda3std3__441_GLOBAL__N__e6f0ca6c_4_k_cu_d926b2be_62106ignoreE - _ZN39_INTERNAL_e6f0ca6c_4_k_cu_d926b2be_62104cuda3std3__45__cpo5beginE)
_ZN39_INTERNAL_e6f0ca6c_4_k_cu_d926b2be_62104cuda3std3__45__cpo5beginE:
	.zero		1
	.type		_ZN39_INTERNAL_e6f0ca6c_4_k_cu_d926b2be_62104cuda3std3__441_GLOBAL__N__e6f0ca6c_4_k_cu_d926b2be_62106ignoreE,@object
	.size		_ZN39_INTERNAL_e6f0ca6c_4_k_cu_d926b2be_62104cuda3std3__441_GLOBAL__N__e6f0ca6c_4_k_cu_d926b2be_62106ignoreE,(_ZN39_INTERNAL_e6f0ca6c_4_k_cu_d926b2be_62104cute7productE - _ZN39_INTERNAL_e6f0ca6c_4_k_cu_d926b2be_62104cuda3std3__441_GLOBAL__N__e6f0ca6c_4_k_cu_d926b2be_62106ignoreE)
_ZN39_INTERNAL_e6f0ca6c_4_k_cu_d926b2be_62104cuda3std3__441_GLOBAL__N__e6f0ca6c_4_k_cu_d926b2be_62106ignoreE:
	.zero		1
	.type		_ZN39_INTERNAL_e6f0ca6c_4_k_cu_d926b2be_62104cute7productE,@object
	.size		_ZN39_INTERNAL_e6f0ca6c_4_k_cu_d926b2be_62104cute7productE,(_ZN39_INTERNAL_e6f0ca6c_4_k_cu_d926b2be_62104cuda3std3__45__cpo3endE - _ZN39_INTERNAL_e6f0ca6c_4_k_cu_d926b2be_62104cute7productE)
_ZN39_INTERNAL_e6f0ca6c_4_k_cu_d926b2be_62104cute7productE:
	.zero		1
	.type		_ZN39_INTERNAL_e6f0ca6c_4_k_cu_d926b2be_62104cuda3std3__45__cpo3endE,@object
	.size		_ZN39_INTERNAL_e6f0ca6c_4_k_cu_d926b2be_62104cuda3std3__45__cpo3endE,(_ZN39_INTERNAL_e6f0ca6c_4_k_cu_d926b2be_62104cuda3std3__419piecewise_constructE - _ZN39_INTERNAL_e6f0ca6c_4_k_cu_d926b2be_62104cuda3std3__45__cpo3endE)
_ZN39_INTERNAL_e6f0ca6c_4_k_cu_d926b2be_62104cuda3std3__45__cpo3endE:
	.zero		1
	.type		_ZN39_INTERNAL_e6f0ca6c_4_k_cu_d926b2be_62104cuda3std3__419piecewise_constructE,@object
	.size		_ZN39_INTERNAL_e6f0ca6c_4_k_cu_d926b2be_62104cuda3std3__419piecewise_constructE,(_ZN39_INTERNAL_e6f0ca6c_4_k_cu_d926b2be_62104cuda3std3__45__cpo4cendE - _ZN39_INTERNAL_e6f0ca6c_4_k_cu_d926b2be_62104cuda3std3__419piecewise_constructE)
_ZN39_INTERNAL_e6f0ca6c_4_k_cu_d926b2be_62104cuda3std3__419piecewise_constructE:
	.zero		1
	.type		_ZN39_INTERNAL_e6f0ca6c_4_k_cu_d926b2be_62104cuda3std3__45__cpo4cendE,@object
	.size		_ZN39_INTERNAL_e6f0ca6c_4_k_cu_d926b2be_62104cuda3std3__45__cpo4cendE,(_ZN39_INTERNAL_e6f0ca6c_4_k_cu_d926b2be_62104cuda3std6ranges3__45__cpo4swapE - _ZN39_INTERNAL_e6f0ca6c_4_k_cu_d926b2be_62104cuda3std3__45__cpo4cendE)
_ZN39_INTERNAL_e6f0ca6c_4_k_cu_d926b2be_62104cuda3std3__45__cpo4cendE:
	.zero		1
	.type		_ZN39_INTERNAL_e6f0ca6c_4_k_cu_d926b2be_62104cuda3std6ranges3__45__cpo4swapE,@object
	.size		_ZN39_INTERNAL_e6f0ca6c_4_k_cu_d926b2be_62104cuda3std6ranges3__45__cpo4swapE,(.L_8 - _ZN39_INTERNAL_e6f0ca6c_4_k_cu_d926b2be_62104cuda3std6ranges3__45__cpo4swapE)
_ZN39_INTERNAL_e6f0ca6c_4_k_cu_d926b2be_62104cuda3std6ranges3__45__cpo4swapE:
	.zero		1
.L_8:


//--------------------- .nv.constant0._ZN7cutlass13device_kernelINS_4gemm6kernel13GemmUniversalIN4cute5tupleIJiiiiEEENS1_10collective13CollectiveMmaINS1_34MainloopSm90TmaGmmaWarpSpecializedILi4ENS5_IJNS4_1CILi1EEENSA_ILi2EEESB_EEENS1_35KernelTmaWarpSpecializedCooperativeEEENS5_IJNSA_ILi128EEESG_NSA_ILi64EEEEEENS_10tfloat32_tENS5_IJlSB_lEEESJ_SK_NS4_8TiledMMAINS4_8MMA_AtomIJNS4_4SM904GMMA30MMA_64x128x8_F32TF32TF32_SS_TNILNSO_7ScaleInE1ELSQ_1EEEEEENS4_6LayoutINS5_IJSC_SB_SB_EEENS5_IJSB_NSA_ILi0EEESV_EEEEENS5_IJNS4_10UnderscoreESY_SY_EEEEENS4_23SM90_TMA_LOAD_MULTICASTENS4_14ComposedLayoutINS4_7SwizzleILi3ELi4ELi3EEENS4_18smem_ptr_flag_bitsILi32EEENST_INS5_IJNSA_ILi8EEENSA_ILi32EEEEEENS5_IJS18_SB_EEEEEEEvNS4_8identityENS4_13SM90_TMA_LOADES1C_vS1D_EENS_8epilogue10collective6detail29Sm90TmaWarpSpecializedAdapterINS1H_15DefaultEpilogueISJ_SK_SK_NS1G_6thread17LinearCombinationISJ_Li1EffLNS1L_9ScaleType4KindE0ELNS_15FloatRoundStyleE2ESJ_EENS1_15EpilogueDefaultEEEEEvvEEEEvNT_6ParamsE --------------------------
	.section	.nv.constant0._ZN7cutlass13device_kernelINS_4gemm6kernel13GemmUniversalIN4cute5tupleIJiiiiEEENS1_10collective13CollectiveMmaINS1_34MainloopSm90TmaGmmaWarpSpecializedILi4ENS5_IJNS4_1CILi1EEENSA_ILi2EEESB_EEENS1_35KernelTmaWarpSpecializedCooperativeEEENS5_IJNSA_ILi128EEESG_NSA_ILi64EEEEEENS_10tfloat32_tENS5_IJlSB_lEEESJ_SK_NS4_8TiledMMAINS4_8MMA_AtomIJNS4_4SM904GMMA30MMA_64x128x8_F32TF32TF32_SS_TNILNSO_7ScaleInE1ELSQ_1EEEEEENS4_6LayoutINS5_IJSC_SB_SB_EEENS5_IJSB_NSA_ILi0EEESV_EEEEENS5_IJNS4_10UnderscoreESY_SY_EEEEENS4_23SM90_TMA_LOAD_MULTICASTENS4_14ComposedLayoutINS4_7SwizzleILi3ELi4ELi3EEENS4_18smem_ptr_flag_bitsILi32EEENST_INS5_IJNSA_ILi8EEENSA_ILi32EEEEEENS5_IJS18_SB_EEEEEEEvNS4_8identityENS4_13SM90_TMA_LOADES1C_vS1D_EENS_8epilogue10collective6detail29Sm90TmaWarpSpecializedAdapterINS1H_15DefaultEpilogueISJ_SK_SK_NS1G_6thread17LinearCombinationISJ_Li1EffLNS1L_9ScaleType4KindE0ELNS_15FloatRoundStyleE2ESJ_EENS1_15EpilogueDefaultEEEEEvvEEEEvNT_6ParamsE,"a",@progbits
	.sectionflags	@""
	.align	4
.nv.constant0._ZN7cutlass13device_kernelINS_4gemm6kernel13GemmUniversalIN4cute5tupleIJiiiiEEENS1_10collective13CollectiveMmaINS1_34MainloopSm90TmaGmmaWarpSpecializedILi4ENS5_IJNS4_1CILi1EEENSA_ILi2EEESB_EEENS1_35KernelTmaWarpSpecializedCooperativeEEENS5_IJNSA_ILi128EEESG_NSA_ILi64EEEEEENS_10tfloat32_tENS5_IJlSB_lEEESJ_SK_NS4_8TiledMMAINS4_8MMA_AtomIJNS4_4SM904GMMA30MMA_64x128x8_F32TF32TF32_SS_TNILNSO_7ScaleInE1ELSQ_1EEEEEENS4_6LayoutINS5_IJSC_SB_SB_EEENS5_IJSB_NSA_ILi0EEESV_EEEEENS5_IJNS4_10UnderscoreESY_SY_EEEEENS4_23SM90_TMA_LOAD_MULTICASTENS4_14ComposedLayoutINS4_7SwizzleILi3ELi4ELi3EEENS4_18smem_ptr_flag_bitsILi32EEENST_INS5_IJNSA_ILi8EEENSA_ILi32EEEEEENS5_IJS18_SB_EEEEEEEvNS4_8identityENS4_13SM90_TMA_LOADES1C_vS1D_EENS_8epilogue10collective6detail29Sm90TmaWarpSpecializedAdapterINS1H_15DefaultEpilogueISJ_SK_SK_NS1G_6thread17LinearCombinationISJ_Li1EffLNS1L_9ScaleType4KindE0ELNS_15FloatRoundStyleE2ESJ_EENS1_15EpilogueDefaultEEEEEvvEEEEvNT_6ParamsE:
	.zero		1664


//--------------------- SYMBOLS --------------------------

	.type		.nv.reservedSmem.offset0,@object
	.size		.nv.reservedSmem.offset0,0x4
	.type		__assertfail,@function
